//
// Generated by NVIDIA NVVM Compiler
//
// Compiler Build ID: CL-36424714
// Cuda compilation tools, release 13.0, V13.0.88
// Based on NVVM 20.0.0
//

.version 9.0
.target sm_100
.address_size 64

	// .globl	_ZN3cub18CUB_300001_SM_10006detail11EmptyKernelIvEEvv
// _ZZN3cub18CUB_300001_SM_10006detail4scan16DeviceScanKernelINS2_10policy_hubIiiij6ScanOpE10Policy1000EPiS8_NS0_13ScanTileStateIiLb1EEES5_NS1_10InputValueIiS8_EEjiLb0EiEEvT0_T1_T2_iT3_T4_T5_E12temp_storage has been demoted
.global .align 1 .b8 _ZN34_INTERNAL_b00247fd_4_k_cu_78983c054cuda3std3__45__cpo5beginE[1];
.global .align 1 .b8 _ZN34_INTERNAL_b00247fd_4_k_cu_78983c054cuda3std3__45__cpo3endE[1];
.global .align 1 .b8 _ZN34_INTERNAL_b00247fd_4_k_cu_78983c054cuda3std3__45__cpo6cbeginE[1];
.global .align 1 .b8 _ZN34_INTERNAL_b00247fd_4_k_cu_78983c054cuda3std3__45__cpo4cendE[1];
.global .align 1 .b8 _ZN34_INTERNAL_b00247fd_4_k_cu_78983c054cuda3std3__45__cpo6rbeginE[1];
.global .align 1 .b8 _ZN34_INTERNAL_b00247fd_4_k_cu_78983c054cuda3std3__45__cpo4rendE[1];
.global .align 1 .b8 _ZN34_INTERNAL_b00247fd_4_k_cu_78983c054cuda3std3__45__cpo7crbeginE[1];
.global .align 1 .b8 _ZN34_INTERNAL_b00247fd_4_k_cu_78983c054cuda3std3__45__cpo5crendE[1];
.global .align 1 .b8 _ZN34_INTERNAL_b00247fd_4_k_cu_78983c054cuda3std3__436_GLOBAL__N__b00247fd_4_k_cu_78983c056ignoreE[1];
.global .align 1 .b8 _ZN34_INTERNAL_b00247fd_4_k_cu_78983c054cuda3std3__419piecewise_constructE[1];
.global .align 1 .b8 _ZN34_INTERNAL_b00247fd_4_k_cu_78983c054cuda3std3__48in_placeE[1];
.global .align 1 .b8 _ZN34_INTERNAL_b00247fd_4_k_cu_78983c054cuda3std3__420unreachable_sentinelE[1];
.global .align 1 .b8 _ZN34_INTERNAL_b00247fd_4_k_cu_78983c054cuda3std3__47nulloptE[1];
.global .align 1 .b8 _ZN34_INTERNAL_b00247fd_4_k_cu_78983c054cuda3std3__48unexpectE[1];
.global .align 1 .b8 _ZN34_INTERNAL_b00247fd_4_k_cu_78983c054cuda3std6ranges3__45__cpo4swapE[1];
.global .align 1 .b8 _ZN34_INTERNAL_b00247fd_4_k_cu_78983c054cuda3std6ranges3__45__cpo9iter_moveE[1];
.global .align 1 .b8 _ZN34_INTERNAL_b00247fd_4_k_cu_78983c054cuda3std6ranges3__45__cpo5beginE[1];
.global .align 1 .b8 _ZN34_INTERNAL_b00247fd_4_k_cu_78983c054cuda3std6ranges3__45__cpo3endE[1];
.global .align 1 .b8 _ZN34_INTERNAL_b00247fd_4_k_cu_78983c054cuda3std6ranges3__45__cpo6cbeginE[1];
.global .align 1 .b8 _ZN34_INTERNAL_b00247fd_4_k_cu_78983c054cuda3std6ranges3__45__cpo4cendE[1];
.global .align 1 .b8 _ZN34_INTERNAL_b00247fd_4_k_cu_78983c054cuda3std6ranges3__45__cpo7advanceE[1];
.global .align 1 .b8 _ZN34_INTERNAL_b00247fd_4_k_cu_78983c054cuda3std6ranges3__45__cpo9iter_swapE[1];
.global .align 1 .b8 _ZN34_INTERNAL_b00247fd_4_k_cu_78983c054cuda3std6ranges3__45__cpo4nextE[1];
.global .align 1 .b8 _ZN34_INTERNAL_b00247fd_4_k_cu_78983c054cuda3std6ranges3__45__cpo4prevE[1];
.global .align 1 .b8 _ZN34_INTERNAL_b00247fd_4_k_cu_78983c054cuda3std6ranges3__45__cpo4dataE[1];
.global .align 1 .b8 _ZN34_INTERNAL_b00247fd_4_k_cu_78983c054cuda3std6ranges3__45__cpo5cdataE[1];
.global .align 1 .b8 _ZN34_INTERNAL_b00247fd_4_k_cu_78983c054cuda3std6ranges3__45__cpo4sizeE[1];
.global .align 1 .b8 _ZN34_INTERNAL_b00247fd_4_k_cu_78983c054cuda3std6ranges3__45__cpo5ssizeE[1];
.global .align 1 .b8 _ZN34_INTERNAL_b00247fd_4_k_cu_78983c054cuda3std6ranges3__45__cpo8distanceE[1];
.global .align 1 .b8 _ZN34_INTERNAL_b00247fd_4_k_cu_78983c056thrust24THRUST_300001_SM_1000_NS6system6detail10sequential3seqE[1];
.global .align 1 .b8 _ZN34_INTERNAL_b00247fd_4_k_cu_78983c056thrust24THRUST_300001_SM_1000_NS12placeholders2_1E[1];
.global .align 1 .b8 _ZN34_INTERNAL_b00247fd_4_k_cu_78983c056thrust24THRUST_300001_SM_1000_NS12placeholders2_2E[1];
.global .align 1 .b8 _ZN34_INTERNAL_b00247fd_4_k_cu_78983c056thrust24THRUST_300001_SM_1000_NS12placeholders2_3E[1];
.global .align 1 .b8 _ZN34_INTERNAL_b00247fd_4_k_cu_78983c056thrust24THRUST_300001_SM_1000_NS12placeholders2_4E[1];
.global .align 1 .b8 _ZN34_INTERNAL_b00247fd_4_k_cu_78983c056thrust24THRUST_300001_SM_1000_NS12placeholders2_5E[1];
.global .align 1 .b8 _ZN34_INTERNAL_b00247fd_4_k_cu_78983c056thrust24THRUST_300001_SM_1000_NS12placeholders2_6E[1];
.global .align 1 .b8 _ZN34_INTERNAL_b00247fd_4_k_cu_78983c056thrust24THRUST_300001_SM_1000_NS12placeholders2_7E[1];
.global .align 1 .b8 _ZN34_INTERNAL_b00247fd_4_k_cu_78983c056thrust24THRUST_300001_SM_1000_NS12placeholders2_8E[1];
.global .align 1 .b8 _ZN34_INTERNAL_b00247fd_4_k_cu_78983c056thrust24THRUST_300001_SM_1000_NS12placeholders2_9E[1];
.global .align 1 .b8 _ZN34_INTERNAL_b00247fd_4_k_cu_78983c056thrust24THRUST_300001_SM_1000_NS12placeholders3_10E[1];

.visible .entry _ZN3cub18CUB_300001_SM_10006detail11EmptyKernelIvEEvv()
{


	ret;

}
	// .globl	_ZN3cub18CUB_300001_SM_10006detail4scan20DeviceScanInitKernelINS0_13ScanTileStateIiLb1EEEEEvT_i
.visible .entry _ZN3cub18CUB_300001_SM_10006detail4scan20DeviceScanInitKernelINS0_13ScanTileStateIiLb1EEEEEvT_i(
	.param .align 8 .b8 _ZN3cub18CUB_300001_SM_10006detail4scan20DeviceScanInitKernelINS0_13ScanTileStateIiLb1EEEEEvT_i_param_0[8],
	.param .u32 _ZN3cub18CUB_300001_SM_10006detail4scan20DeviceScanInitKernelINS0_13ScanTileStateIiLb1EEEEEvT_i_param_1
)
{
	.reg .pred 	%p<5>;
	.reg .b32 	%r<10>;
	.reg .b64 	%rd<7>;

	ld.param.u64 	%rd2, [_ZN3cub18CUB_300001_SM_10006detail4scan20DeviceScanInitKernelINS0_13ScanTileStateIiLb1EEEEEvT_i_param_0];
	ld.param.u32 	%r4, [_ZN3cub18CUB_300001_SM_10006detail4scan20DeviceScanInitKernelINS0_13ScanTileStateIiLb1EEEEEvT_i_param_1];
	cvta.to.global.u64 	%rd1, %rd2;
	mov.u32 	%r1, %ctaid.x;
	mov.u32 	%r5, %ntid.x;
	mov.u32 	%r2, %tid.x;
	mad.lo.s32 	%r3, %r1, %r5, %r2;
	setp.ge.s32 	%p1, %r3, %r4;
	@%p1 bra 	$L__BB1_2;
	mul.wide.s32 	%rd3, %r3, 8;
	add.s64 	%rd4, %rd1, %rd3;
	mov.b32 	%r6, 0;
	mov.b32 	%r7, 99;
	st.global.v2.u32 	[%rd4+256], {%r7, %r6};
$L__BB1_2:
	setp.ne.s32 	%p2, %r1, 0;
	setp.gt.u32 	%p3, %r2, 31;
	or.pred  	%p4, %p2, %p3;
	@%p4 bra 	$L__BB1_4;
	mul.wide.u32 	%rd5, %r2, 8;
	add.s64 	%rd6, %rd1, %rd5;
	mov.b32 	%r9, 0;
	st.global.v2.u32 	[%rd6], {%r9, %r9};
$L__BB1_4:
	ret;

}
	// .globl	_ZN3cub18CUB_300001_SM_10006detail4scan16DeviceScanKernelINS2_10policy_hubIiiij6ScanOpE10Policy1000EPiS8_NS0_13ScanTileStateIiLb1EEES5_NS1_10InputValueIiS8_EEjiLb0EiEEvT0_T1_T2_iT3_T4_T5_
.visible .entry _ZN3cub18CUB_300001_SM_10006detail4scan16DeviceScanKernelINS2_10policy_hubIiiij6ScanOpE10Policy1000EPiS8_NS0_13ScanTileStateIiLb1EEES5_NS1_10InputValueIiS8_EEjiLb0EiEEvT0_T1_T2_iT3_T4_T5_(
	.param .u64 .ptr .align 1 _ZN3cub18CUB_300001_SM_10006detail4scan16DeviceScanKernelINS2_10policy_hubIiiij6ScanOpE10Policy1000EPiS8_NS0_13ScanTileStateIiLb1EEES5_NS1_10InputValueIiS8_EEjiLb0EiEEvT0_T1_T2_iT3_T4_T5__param_0,
	.param .u64 .ptr .align 1 _ZN3cub18CUB_300001_SM_10006detail4scan16DeviceScanKernelINS2_10policy_hubIiiij6ScanOpE10Policy1000EPiS8_NS0_13ScanTileStateIiLb1EEES5_NS1_10InputValueIiS8_EEjiLb0EiEEvT0_T1_T2_iT3_T4_T5__param_1,
	.param .align 8 .b8 _ZN3cub18CUB_300001_SM_10006detail4scan16DeviceScanKernelINS2_10policy_hubIiiij6ScanOpE10Policy1000EPiS8_NS0_13ScanTileStateIiLb1EEES5_NS1_10InputValueIiS8_EEjiLb0EiEEvT0_T1_T2_iT3_T4_T5__param_2[8],
	.param .u32 _ZN3cub18CUB_300001_SM_10006detail4scan16DeviceScanKernelINS2_10policy_hubIiiij6ScanOpE10Policy1000EPiS8_NS0_13ScanTileStateIiLb1EEES5_NS1_10InputValueIiS8_EEjiLb0EiEEvT0_T1_T2_iT3_T4_T5__param_3,
	.param .align 1 .b8 _ZN3cub18CUB_300001_SM_10006detail4scan16DeviceScanKernelINS2_10policy_hubIiiij6ScanOpE10Policy1000EPiS8_NS0_13ScanTileStateIiLb1EEES5_NS1_10InputValueIiS8_EEjiLb0EiEEvT0_T1_T2_iT3_T4_T5__param_4[1],
	.param .align 8 .b8 _ZN3cub18CUB_300001_SM_10006detail4scan16DeviceScanKernelINS2_10policy_hubIiiij6ScanOpE10Policy1000EPiS8_NS0_13ScanTileStateIiLb1EEES5_NS1_10InputValueIiS8_EEjiLb0EiEEvT0_T1_T2_iT3_T4_T5__param_5[16],
	.param .u32 _ZN3cub18CUB_300001_SM_10006detail4scan16DeviceScanKernelINS2_10policy_hubIiiij6ScanOpE10Policy1000EPiS8_NS0_13ScanTileStateIiLb1EEES5_NS1_10InputValueIiS8_EEjiLb0EiEEvT0_T1_T2_iT3_T4_T5__param_6
)
.maxntid 128
{
	.reg .pred 	%p<140>;
	.reg .b16 	%rs<3>;
	.reg .b32 	%r<746>;
	.reg .b64 	%rd<58>;
	// demoted variable
	.shared .align 16 .b8 _ZZN3cub18CUB_300001_SM_10006detail4scan16DeviceScanKernelINS2_10policy_hubIiiij6ScanOpE10Policy1000EPiS8_NS0_13ScanTileStateIiLb1EEES5_NS1_10InputValueIiS8_EEjiLb0EiEEvT0_T1_T2_iT3_T4_T5_E12temp_storage[7696];
	ld.param.u32 	%r192, [_ZN3cub18CUB_300001_SM_10006detail4scan16DeviceScanKernelINS2_10policy_hubIiiij6ScanOpE10Policy1000EPiS8_NS0_13ScanTileStateIiLb1EEES5_NS1_10InputValueIiS8_EEjiLb0EiEEvT0_T1_T2_iT3_T4_T5__param_5];
	bfe.u32 	%r193, %r192, 0, 8;
	cvt.u16.u32 	%rs1, %r193;
	and.b16  	%rs2, %rs1, 255;
	ld.param.u64 	%rd18, [_ZN3cub18CUB_300001_SM_10006detail4scan16DeviceScanKernelINS2_10policy_hubIiiij6ScanOpE10Policy1000EPiS8_NS0_13ScanTileStateIiLb1EEES5_NS1_10InputValueIiS8_EEjiLb0EiEEvT0_T1_T2_iT3_T4_T5__param_2];
	ld.param.u64 	%rd3, [_ZN3cub18CUB_300001_SM_10006detail4scan16DeviceScanKernelINS2_10policy_hubIiiij6ScanOpE10Policy1000EPiS8_NS0_13ScanTileStateIiLb1EEES5_NS1_10InputValueIiS8_EEjiLb0EiEEvT0_T1_T2_iT3_T4_T5__param_5+8];
	ld.param.u64 	%rd19, [_ZN3cub18CUB_300001_SM_10006detail4scan16DeviceScanKernelINS2_10policy_hubIiiij6ScanOpE10Policy1000EPiS8_NS0_13ScanTileStateIiLb1EEES5_NS1_10InputValueIiS8_EEjiLb0EiEEvT0_T1_T2_iT3_T4_T5__param_0];
	ld.param.u64 	%rd17, [_ZN3cub18CUB_300001_SM_10006detail4scan16DeviceScanKernelINS2_10policy_hubIiiij6ScanOpE10Policy1000EPiS8_NS0_13ScanTileStateIiLb1EEES5_NS1_10InputValueIiS8_EEjiLb0EiEEvT0_T1_T2_iT3_T4_T5__param_1];
	ld.param.u32 	%r190, [_ZN3cub18CUB_300001_SM_10006detail4scan16DeviceScanKernelINS2_10policy_hubIiiij6ScanOpE10Policy1000EPiS8_NS0_13ScanTileStateIiLb1EEES5_NS1_10InputValueIiS8_EEjiLb0EiEEvT0_T1_T2_iT3_T4_T5__param_3];
	ld.param.u32 	%r191, [_ZN3cub18CUB_300001_SM_10006detail4scan16DeviceScanKernelINS2_10policy_hubIiiij6ScanOpE10Policy1000EPiS8_NS0_13ScanTileStateIiLb1EEES5_NS1_10InputValueIiS8_EEjiLb0EiEEvT0_T1_T2_iT3_T4_T5__param_6];
	cvta.to.global.u64 	%rd1, %rd17;
	cvta.to.global.u64 	%rd2, %rd19;
	setp.eq.s16 	%p1, %rs2, 0;
	@%p1 bra 	$L__BB2_2;
	cvta.to.global.u64 	%rd20, %rd3;
	ld.global.u32 	%r712, [%rd20];
	bra.uni 	$L__BB2_3;
$L__BB2_2:
	cvt.u32.u64 	%r712, %rd3;
$L__BB2_3:
	mov.u32 	%r194, %ctaid.x;
	add.s32 	%r4, %r190, %r194;
	mul.lo.s32 	%r5, %r4, 1920;
	sub.s32 	%r6, %r191, %r5;
	setp.lt.u32 	%p2, %r6, 1921;
	@%p2 bra 	$L__BB2_38;
	cvt.u64.u32 	%rd39, %r5;
	mov.u32 	%r7, %tid.x;
	and.b32  	%r438, %r7, 31;
	and.b32  	%r439, %r7, 992;
	mul.lo.s32 	%r440, %r439, 15;
	or.b32  	%r441, %r440, %r438;
	cvt.u64.u32 	%rd40, %r441;
	add.s64 	%rd5, %rd40, %rd39;
	shl.b64 	%rd41, %rd5, 2;
	add.s64 	%rd42, %rd2, %rd41;
	ld.global.u32 	%r442, [%rd42];
	ld.global.u32 	%r443, [%rd42+128];
	ld.global.u32 	%r444, [%rd42+256];
	ld.global.u32 	%r445, [%rd42+384];
	ld.global.u32 	%r446, [%rd42+512];
	ld.global.u32 	%r447, [%rd42+640];
	ld.global.u32 	%r448, [%rd42+768];
	ld.global.u32 	%r449, [%rd42+896];
	ld.global.u32 	%r450, [%rd42+1024];
	ld.global.u32 	%r451, [%rd42+1152];
	ld.global.u32 	%r452, [%rd42+1280];
	ld.global.u32 	%r453, [%rd42+1408];
	ld.global.u32 	%r454, [%rd42+1536];
	ld.global.u32 	%r455, [%rd42+1664];
	ld.global.u32 	%r456, [%rd42+1792];
	// begin inline asm
	mov.u32 %r437, %laneid;
	// end inline asm
	shr.u32 	%r9, %r7, 5;
	mad.lo.s32 	%r457, %r9, 480, %r437;
	shl.b32 	%r458, %r457, 2;
	mov.u32 	%r459, _ZZN3cub18CUB_300001_SM_10006detail4scan16DeviceScanKernelINS2_10policy_hubIiiij6ScanOpE10Policy1000EPiS8_NS0_13ScanTileStateIiLb1EEES5_NS1_10InputValueIiS8_EEjiLb0EiEEvT0_T1_T2_iT3_T4_T5_E12temp_storage;
	add.s32 	%r10, %r459, %r458;
	st.shared.u32 	[%r10], %r442;
	st.shared.u32 	[%r10+128], %r443;
	st.shared.u32 	[%r10+256], %r444;
	st.shared.u32 	[%r10+384], %r445;
	st.shared.u32 	[%r10+512], %r446;
	st.shared.u32 	[%r10+640], %r447;
	st.shared.u32 	[%r10+768], %r448;
	st.shared.u32 	[%r10+896], %r449;
	st.shared.u32 	[%r10+1024], %r450;
	st.shared.u32 	[%r10+1152], %r451;
	st.shared.u32 	[%r10+1280], %r452;
	st.shared.u32 	[%r10+1408], %r453;
	st.shared.u32 	[%r10+1536], %r454;
	st.shared.u32 	[%r10+1664], %r455;
	st.shared.u32 	[%r10+1792], %r456;
	bar.warp.sync 	-1;
	mad.lo.s32 	%r11, %r437, 56, %r10;
	ld.shared.u32 	%r12, [%r11];
	ld.shared.u32 	%r13, [%r11+4];
	ld.shared.u32 	%r14, [%r11+8];
	ld.shared.u32 	%r15, [%r11+12];
	ld.shared.u32 	%r16, [%r11+16];
	ld.shared.u32 	%r17, [%r11+20];
	ld.shared.u32 	%r18, [%r11+24];
	ld.shared.u32 	%r19, [%r11+28];
	ld.shared.u32 	%r20, [%r11+32];
	ld.shared.u32 	%r21, [%r11+36];
	ld.shared.u32 	%r22, [%r11+40];
	ld.shared.u32 	%r23, [%r11+44];
	ld.shared.u32 	%r24, [%r11+48];
	ld.shared.u32 	%r25, [%r11+52];
	ld.shared.u32 	%r26, [%r11+56];
	bar.sync 	0;
	setp.ne.s32 	%p87, %r4, 0;
	@%p87 bra 	$L__BB2_9;
	add.s32 	%r648, %r13, %r12;
	add.s32 	%r649, %r14, %r648;
	add.s32 	%r650, %r15, %r649;
	add.s32 	%r651, %r16, %r650;
	add.s32 	%r652, %r17, %r651;
	add.s32 	%r653, %r18, %r652;
	add.s32 	%r654, %r19, %r653;
	add.s32 	%r655, %r20, %r654;
	add.s32 	%r656, %r21, %r655;
	add.s32 	%r657, %r22, %r656;
	add.s32 	%r658, %r23, %r657;
	add.s32 	%r659, %r24, %r658;
	add.s32 	%r660, %r25, %r659;
	add.s32 	%r619, %r26, %r660;
	mov.b32 	%r645, 1;
	mov.b32 	%r646, 0;
	mov.b32 	%r647, -1;
	// begin inline asm
	shfl.sync.up.b32 %r618, %r619, %r645, %r646, %r647;
	// end inline asm
	setp.gt.s32 	%p129, %r437, 0;
	selp.b32 	%r661, %r618, 0, %p129;
	add.s32 	%r624, %r661, %r619;
	mov.b32 	%r625, 2;
	// begin inline asm
	shfl.sync.up.b32 %r623, %r624, %r625, %r646, %r647;
	// end inline asm
	setp.lt.s32 	%p130, %r437, 2;
	selp.b32 	%r662, 0, %r623, %p130;
	add.s32 	%r629, %r662, %r624;
	mov.b32 	%r630, 4;
	// begin inline asm
	shfl.sync.up.b32 %r628, %r629, %r630, %r646, %r647;
	// end inline asm
	setp.lt.s32 	%p131, %r437, 4;
	selp.b32 	%r663, 0, %r628, %p131;
	add.s32 	%r634, %r663, %r629;
	mov.b32 	%r635, 8;
	// begin inline asm
	shfl.sync.up.b32 %r633, %r634, %r635, %r646, %r647;
	// end inline asm
	setp.lt.s32 	%p132, %r437, 8;
	selp.b32 	%r664, 0, %r633, %p132;
	add.s32 	%r639, %r664, %r634;
	mov.b32 	%r640, 16;
	// begin inline asm
	shfl.sync.up.b32 %r638, %r639, %r640, %r646, %r647;
	// end inline asm
	setp.lt.s32 	%p133, %r437, 16;
	selp.b32 	%r665, 0, %r638, %p133;
	add.s32 	%r644, %r665, %r639;
	// begin inline asm
	shfl.sync.up.b32 %r643, %r644, %r645, %r646, %r647;
	// end inline asm
	setp.ne.s32 	%p134, %r437, 31;
	@%p134 bra 	$L__BB2_7;
	shl.b32 	%r666, %r9, 2;
	add.s32 	%r668, %r459, %r666;
	st.shared.u32 	[%r668+16], %r644;
$L__BB2_7:
	bar.sync 	0;
	ld.shared.v4.u32 	{%r669, %r670, %r671, %r672}, [_ZZN3cub18CUB_300001_SM_10006detail4scan16DeviceScanKernelINS2_10policy_hubIiiij6ScanOpE10Policy1000EPiS8_NS0_13ScanTileStateIiLb1EEES5_NS1_10InputValueIiS8_EEjiLb0EiEEvT0_T1_T2_iT3_T4_T5_E12temp_storage+16];
	add.s32 	%r673, %r670, %r669;
	setp.eq.s32 	%p135, %r9, 2;
	selp.b32 	%r674, %r673, %r669, %p135;
	add.s32 	%r675, %r673, %r671;
	setp.eq.s32 	%p136, %r9, 3;
	selp.b32 	%r676, %r675, %r674, %p136;
	setp.lt.u32 	%p137, %r7, 32;
	selp.b32 	%r677, 0, %r676, %p137;
	setp.eq.s32 	%p138, %r437, 0;
	selp.b32 	%r678, 0, %r643, %p138;
	add.s32 	%r679, %r678, %r712;
	add.s32 	%r721, %r679, %r677;
	add.s32 	%r680, %r672, %r712;
	add.s32 	%r30, %r680, %r675;
	setp.ne.s32 	%p139, %r7, 0;
	@%p139 bra 	$L__BB2_37;
	add.s64 	%rd54, %rd18, 256;
	mov.b32 	%r681, 101;
	// begin inline asm
	st.relaxed.gpu.v2.u32 [%rd54], {%r681, %r30};
	// end inline asm
	bra.uni 	$L__BB2_37;
$L__BB2_9:
	add.s32 	%r490, %r13, %r12;
	add.s32 	%r491, %r14, %r490;
	add.s32 	%r492, %r15, %r491;
	add.s32 	%r493, %r16, %r492;
	add.s32 	%r494, %r17, %r493;
	add.s32 	%r495, %r18, %r494;
	add.s32 	%r496, %r19, %r495;
	add.s32 	%r497, %r20, %r496;
	add.s32 	%r498, %r21, %r497;
	add.s32 	%r499, %r22, %r498;
	add.s32 	%r500, %r23, %r499;
	add.s32 	%r501, %r24, %r500;
	add.s32 	%r502, %r25, %r501;
	add.s32 	%r461, %r26, %r502;
	mov.b32 	%r487, 1;
	mov.b32 	%r488, 0;
	mov.b32 	%r489, -1;
	// begin inline asm
	shfl.sync.up.b32 %r460, %r461, %r487, %r488, %r489;
	// end inline asm
	setp.gt.s32 	%p88, %r437, 0;
	selp.b32 	%r503, %r460, 0, %p88;
	add.s32 	%r466, %r503, %r461;
	mov.b32 	%r467, 2;
	// begin inline asm
	shfl.sync.up.b32 %r465, %r466, %r467, %r488, %r489;
	// end inline asm
	setp.lt.s32 	%p89, %r437, 2;
	selp.b32 	%r504, 0, %r465, %p89;
	add.s32 	%r471, %r504, %r466;
	mov.b32 	%r472, 4;
	// begin inline asm
	shfl.sync.up.b32 %r470, %r471, %r472, %r488, %r489;
	// end inline asm
	setp.lt.s32 	%p90, %r437, 4;
	selp.b32 	%r505, 0, %r470, %p90;
	add.s32 	%r476, %r505, %r471;
	mov.b32 	%r477, 8;
	// begin inline asm
	shfl.sync.up.b32 %r475, %r476, %r477, %r488, %r489;
	// end inline asm
	setp.lt.s32 	%p91, %r437, 8;
	selp.b32 	%r506, 0, %r475, %p91;
	add.s32 	%r481, %r506, %r476;
	mov.b32 	%r482, 16;
	// begin inline asm
	shfl.sync.up.b32 %r480, %r481, %r482, %r488, %r489;
	// end inline asm
	setp.lt.s32 	%p92, %r437, 16;
	selp.b32 	%r507, 0, %r480, %p92;
	add.s32 	%r486, %r507, %r481;
	// begin inline asm
	shfl.sync.up.b32 %r485, %r486, %r487, %r488, %r489;
	// end inline asm
	setp.ne.s32 	%p93, %r437, 31;
	@%p93 bra 	$L__BB2_11;
	shl.b32 	%r508, %r9, 2;
	add.s32 	%r510, %r459, %r508;
	st.shared.u32 	[%r510+16], %r486;
$L__BB2_11:
	bar.sync 	0;
	ld.shared.v4.u32 	{%r511, %r512, %r513, %r514}, [_ZZN3cub18CUB_300001_SM_10006detail4scan16DeviceScanKernelINS2_10policy_hubIiiij6ScanOpE10Policy1000EPiS8_NS0_13ScanTileStateIiLb1EEES5_NS1_10InputValueIiS8_EEjiLb0EiEEvT0_T1_T2_iT3_T4_T5_E12temp_storage+16];
	add.s32 	%r515, %r512, %r511;
	setp.eq.s32 	%p94, %r9, 2;
	selp.b32 	%r516, %r515, %r511, %p94;
	add.s32 	%r517, %r515, %r513;
	setp.eq.s32 	%p95, %r9, 3;
	selp.b32 	%r518, %r517, %r516, %p95;
	add.s32 	%r33, %r517, %r514;
	setp.gt.u32 	%p96, %r7, 31;
	setp.lt.u32 	%p97, %r7, 32;
	setp.eq.s32 	%p98, %r437, 0;
	selp.b32 	%r519, 0, %r485, %p98;
	add.s32 	%r720, %r518, %r519;
	selp.b32 	%r35, %r485, %r720, %p97;
	@%p96 bra 	$L__BB2_36;
	setp.ne.s32 	%p99, %r7, 0;
	mul.wide.s32 	%rd43, %r4, 8;
	add.s64 	%rd6, %rd18, %rd43;
	@%p99 bra 	$L__BB2_14;
	st.shared.u32 	[_ZZN3cub18CUB_300001_SM_10006detail4scan16DeviceScanKernelINS2_10policy_hubIiiij6ScanOpE10Policy1000EPiS8_NS0_13ScanTileStateIiLb1EEES5_NS1_10InputValueIiS8_EEjiLb0EiEEvT0_T1_T2_iT3_T4_T5_E12temp_storage+12], %r33;
	add.s64 	%rd44, %rd6, 256;
	mov.b32 	%r520, 100;
	// begin inline asm
	st.relaxed.gpu.v2.u32 [%rd44], {%r520, %r33};
	// end inline asm
$L__BB2_14:
	not.b32 	%r522, %r7;
	add.s32 	%r717, %r4, %r522;
	mov.u32 	%r37, %nctaid.x;
	setp.gt.u32 	%p100, %r37, 499;
	@%p100 bra 	$L__BB2_16;
	membar.cta;
	bra.uni 	$L__BB2_17;
$L__BB2_16:
	mov.b32 	%r523, 450;
	// begin inline asm
	nanosleep.u32 %r523;
	// end inline asm
$L__BB2_17:
	mul.wide.s32 	%rd46, %r717, 8;
	add.s64 	%rd47, %rd18, %rd46;
	add.s64 	%rd45, %rd47, 256;
	// begin inline asm
	ld.relaxed.gpu.v2.u32 {%r718, %r714}, [%rd45];
	// end inline asm
$L__BB2_18:
	setp.eq.s32 	%p101, %r718, 99;
	mov.b32 	%r526, -1;
	vote.sync.any.pred 	%p102, %p101, %r526;
	not.pred 	%p103, %p102;
	@%p103 bra 	$L__BB2_23;
	setp.gt.u32 	%p128, %r37, 499;
	@%p128 bra 	$L__BB2_21;
	membar.cta;
	bra.uni 	$L__BB2_22;
$L__BB2_21:
	mov.b32 	%r615, 350;
	// begin inline asm
	nanosleep.u32 %r615;
	// end inline asm
$L__BB2_22:
	// begin inline asm
	ld.relaxed.gpu.v2.u32 {%r718, %r714}, [%rd45];
	// end inline asm
	bra.uni 	$L__BB2_18;
$L__BB2_23:
	setp.eq.s32 	%p104, %r718, 101;
	mov.b32 	%r553, -1;
	vote.sync.ballot.b32 	%r554, %p104, %r553;
	// begin inline asm
	mov.u32 %r528, %lanemask_ge;
	// end inline asm
	and.b32  	%r555, %r554, %r528;
	or.b32  	%r556, %r555, -2147483648;
	add.s32 	%r557, %r556, -1;
	not.b32 	%r558, %r556;
	and.b32  	%r559, %r558, %r557;
	popc.b32 	%r532, %r559;
	mov.b32 	%r531, 1;
	// begin inline asm
	shfl.sync.down.b32 %r529, %r714, %r531, %r532, %r553;
	// end inline asm
	setp.lt.s32 	%p106, %r437, %r532;
	selp.b32 	%r560, %r529, 0, %p106;
	add.s32 	%r535, %r560, %r714;
	mov.b32 	%r536, 2;
	// begin inline asm
	shfl.sync.down.b32 %r534, %r535, %r536, %r532, %r553;
	// end inline asm
	add.s32 	%r47, %r437, 2;
	setp.gt.s32 	%p107, %r47, %r532;
	selp.b32 	%r561, 0, %r534, %p107;
	add.s32 	%r540, %r535, %r561;
	mov.b32 	%r541, 4;
	// begin inline asm
	shfl.sync.down.b32 %r539, %r540, %r541, %r532, %r553;
	// end inline asm
	add.s32 	%r48, %r437, 4;
	setp.gt.s32 	%p108, %r48, %r532;
	selp.b32 	%r562, 0, %r539, %p108;
	add.s32 	%r545, %r540, %r562;
	mov.b32 	%r546, 8;
	// begin inline asm
	shfl.sync.down.b32 %r544, %r545, %r546, %r532, %r553;
	// end inline asm
	add.s32 	%r49, %r437, 8;
	setp.gt.s32 	%p109, %r49, %r532;
	selp.b32 	%r563, 0, %r544, %p109;
	add.s32 	%r550, %r545, %r563;
	mov.b32 	%r551, 16;
	// begin inline asm
	shfl.sync.down.b32 %r549, %r550, %r551, %r532, %r553;
	// end inline asm
	add.s32 	%r50, %r437, 16;
	setp.gt.s32 	%p110, %r50, %r532;
	selp.b32 	%r564, 0, %r549, %p110;
	add.s32 	%r716, %r550, %r564;
	add.s64 	%rd8, %rd18, 256;
$L__BB2_24:
	setp.ne.s32 	%p111, %r718, 101;
	mov.b32 	%r565, -1;
	vote.sync.all.pred 	%p112, %p111, %r565;
	not.pred 	%p113, %p112;
	@%p113 bra 	$L__BB2_32;
	mul.wide.s32 	%rd50, %r717, 8;
	add.s64 	%rd51, %rd8, %rd50;
	add.s64 	%rd49, %rd51, -256;
	// begin inline asm
	ld.relaxed.gpu.v2.u32 {%r718, %r719}, [%rd49];
	// end inline asm
$L__BB2_26:
	setp.eq.s32 	%p117, %r718, 99;
	mov.b32 	%r573, -1;
	vote.sync.any.pred 	%p118, %p117, %r573;
	not.pred 	%p119, %p118;
	@%p119 bra 	$L__BB2_31;
	setp.gt.u32 	%p127, %r37, 499;
	@%p127 bra 	$L__BB2_29;
	membar.cta;
	bra.uni 	$L__BB2_30;
$L__BB2_29:
	mov.b32 	%r612, 350;
	// begin inline asm
	nanosleep.u32 %r612;
	// end inline asm
$L__BB2_30:
	// begin inline asm
	ld.relaxed.gpu.v2.u32 {%r718, %r719}, [%rd49];
	// end inline asm
	bra.uni 	$L__BB2_26;
$L__BB2_31:
	setp.eq.s32 	%p120, %r718, 101;
	mov.b32 	%r599, -1;
	vote.sync.ballot.b32 	%r600, %p120, %r599;
	and.b32  	%r601, %r600, %r528;
	or.b32  	%r602, %r601, -2147483648;
	add.s32 	%r603, %r602, -1;
	not.b32 	%r604, %r602;
	and.b32  	%r605, %r604, %r603;
	popc.b32 	%r578, %r605;
	mov.b32 	%r577, 1;
	// begin inline asm
	shfl.sync.down.b32 %r575, %r719, %r577, %r578, %r599;
	// end inline asm
	setp.lt.s32 	%p122, %r437, %r578;
	selp.b32 	%r606, %r575, 0, %p122;
	add.s32 	%r581, %r606, %r719;
	mov.b32 	%r582, 2;
	// begin inline asm
	shfl.sync.down.b32 %r580, %r581, %r582, %r578, %r599;
	// end inline asm
	setp.gt.s32 	%p123, %r47, %r578;
	selp.b32 	%r607, 0, %r580, %p123;
	add.s32 	%r586, %r581, %r607;
	mov.b32 	%r587, 4;
	// begin inline asm
	shfl.sync.down.b32 %r585, %r586, %r587, %r578, %r599;
	// end inline asm
	setp.gt.s32 	%p124, %r48, %r578;
	selp.b32 	%r608, 0, %r585, %p124;
	add.s32 	%r591, %r586, %r608;
	mov.b32 	%r592, 8;
	// begin inline asm
	shfl.sync.down.b32 %r590, %r591, %r592, %r578, %r599;
	// end inline asm
	setp.gt.s32 	%p125, %r49, %r578;
	selp.b32 	%r609, 0, %r590, %p125;
	add.s32 	%r596, %r591, %r609;
	mov.b32 	%r597, 16;
	// begin inline asm
	shfl.sync.down.b32 %r595, %r596, %r597, %r578, %r599;
	// end inline asm
	setp.gt.s32 	%p126, %r50, %r578;
	selp.b32 	%r610, 0, %r595, %p126;
	add.s32 	%r611, %r610, %r716;
	add.s32 	%r716, %r611, %r596;
	add.s32 	%r717, %r717, -32;
	bra.uni 	$L__BB2_24;
$L__BB2_32:
	setp.ne.s32 	%p114, %r7, 0;
	@%p114 bra 	$L__BB2_34;
	add.s32 	%r568, %r716, %r33;
	add.s64 	%rd48, %rd6, 256;
	mov.b32 	%r567, 101;
	// begin inline asm
	st.relaxed.gpu.v2.u32 [%rd48], {%r567, %r568};
	// end inline asm
	st.shared.u32 	[_ZZN3cub18CUB_300001_SM_10006detail4scan16DeviceScanKernelINS2_10policy_hubIiiij6ScanOpE10Policy1000EPiS8_NS0_13ScanTileStateIiLb1EEES5_NS1_10InputValueIiS8_EEjiLb0EiEEvT0_T1_T2_iT3_T4_T5_E12temp_storage+4], %r716;
	st.shared.u32 	[_ZZN3cub18CUB_300001_SM_10006detail4scan16DeviceScanKernelINS2_10policy_hubIiiij6ScanOpE10Policy1000EPiS8_NS0_13ScanTileStateIiLb1EEES5_NS1_10InputValueIiS8_EEjiLb0EiEEvT0_T1_T2_iT3_T4_T5_E12temp_storage+8], %r568;
$L__BB2_34:
	setp.ne.s32 	%p115, %r437, 0;
	mov.u32 	%r720, %r35;
	@%p115 bra 	$L__BB2_36;
	st.shared.u32 	[_ZZN3cub18CUB_300001_SM_10006detail4scan16DeviceScanKernelINS2_10policy_hubIiiij6ScanOpE10Policy1000EPiS8_NS0_13ScanTileStateIiLb1EEES5_NS1_10InputValueIiS8_EEjiLb0EiEEvT0_T1_T2_iT3_T4_T5_E12temp_storage+36], %r716;
	mov.u32 	%r720, %r716;
$L__BB2_36:
	bar.sync 	0;
	setp.eq.s32 	%p116, %r7, 0;
	ld.shared.u32 	%r569, [_ZZN3cub18CUB_300001_SM_10006detail4scan16DeviceScanKernelINS2_10policy_hubIiiij6ScanOpE10Policy1000EPiS8_NS0_13ScanTileStateIiLb1EEES5_NS1_10InputValueIiS8_EEjiLb0EiEEvT0_T1_T2_iT3_T4_T5_E12temp_storage+36];
	selp.b32 	%r570, 0, %r569, %p116;
	add.s32 	%r721, %r570, %r720;
$L__BB2_37:
	add.s32 	%r683, %r721, %r12;
	add.s32 	%r684, %r13, %r683;
	add.s32 	%r685, %r14, %r684;
	add.s32 	%r686, %r15, %r685;
	add.s32 	%r687, %r16, %r686;
	add.s32 	%r688, %r17, %r687;
	add.s32 	%r689, %r18, %r688;
	add.s32 	%r690, %r19, %r689;
	add.s32 	%r691, %r20, %r690;
	add.s32 	%r692, %r21, %r691;
	add.s32 	%r693, %r22, %r692;
	add.s32 	%r694, %r23, %r693;
	add.s32 	%r695, %r24, %r694;
	add.s32 	%r696, %r25, %r695;
	bar.sync 	0;
	st.shared.u32 	[%r11], %r721;
	st.shared.u32 	[%r11+4], %r683;
	st.shared.u32 	[%r11+8], %r684;
	st.shared.u32 	[%r11+12], %r685;
	st.shared.u32 	[%r11+16], %r686;
	st.shared.u32 	[%r11+20], %r687;
	st.shared.u32 	[%r11+24], %r688;
	st.shared.u32 	[%r11+28], %r689;
	st.shared.u32 	[%r11+32], %r690;
	st.shared.u32 	[%r11+36], %r691;
	st.shared.u32 	[%r11+40], %r692;
	st.shared.u32 	[%r11+44], %r693;
	st.shared.u32 	[%r11+48], %r694;
	st.shared.u32 	[%r11+52], %r695;
	st.shared.u32 	[%r11+56], %r696;
	bar.warp.sync 	-1;
	ld.shared.u32 	%r697, [%r10];
	ld.shared.u32 	%r698, [%r10+128];
	ld.shared.u32 	%r699, [%r10+256];
	ld.shared.u32 	%r700, [%r10+384];
	ld.shared.u32 	%r701, [%r10+512];
	ld.shared.u32 	%r702, [%r10+640];
	ld.shared.u32 	%r703, [%r10+768];
	ld.shared.u32 	%r704, [%r10+896];
	ld.shared.u32 	%r705, [%r10+1024];
	ld.shared.u32 	%r706, [%r10+1152];
	ld.shared.u32 	%r707, [%r10+1280];
	ld.shared.u32 	%r708, [%r10+1408];
	ld.shared.u32 	%r709, [%r10+1536];
	ld.shared.u32 	%r710, [%r10+1664];
	ld.shared.u32 	%r711, [%r10+1792];
	add.s64 	%rd56, %rd1, %rd41;
	st.global.u32 	[%rd56], %r697;
	st.global.u32 	[%rd56+128], %r698;
	st.global.u32 	[%rd56+256], %r699;
	st.global.u32 	[%rd56+384], %r700;
	st.global.u32 	[%rd56+512], %r701;
	st.global.u32 	[%rd56+640], %r702;
	st.global.u32 	[%rd56+768], %r703;
	st.global.u32 	[%rd56+896], %r704;
	st.global.u32 	[%rd56+1024], %r705;
	st.global.u32 	[%rd56+1152], %r706;
	st.global.u32 	[%rd56+1280], %r707;
	st.global.u32 	[%rd56+1408], %r708;
	st.global.u32 	[%rd56+1536], %r709;
	st.global.u32 	[%rd56+1664], %r710;
	st.global.u32 	[%rd56+1792], %r711;
	bra.uni 	$L__BB2_133;
$L__BB2_38:
	setp.eq.s32 	%p3, %r6, 0;
	@%p3 bra 	$L__BB2_133;
	cvt.u64.u32 	%rd10, %r5;
	mul.wide.u32 	%rd21, %r5, 4;
	add.s64 	%rd22, %rd2, %rd21;
	mov.u32 	%r68, %tid.x;
	ld.global.u32 	%r736, [%rd22];
	and.b32  	%r195, %r68, 31;
	and.b32  	%r196, %r68, 992;
	mul.lo.s32 	%r197, %r196, 15;
	or.b32  	%r70, %r197, %r195;
	setp.ge.u32 	%p4, %r70, %r6;
	shl.b32 	%r198, %r70, 2;
	cvt.u64.u32 	%rd23, %r198;
	add.s64 	%rd11, %rd22, %rd23;
	mov.u32 	%r722, %r736;
	@%p4 bra 	$L__BB2_41;
	ld.global.u32 	%r722, [%rd11];
$L__BB2_41:
	add.s32 	%r73, %r70, 32;
	setp.ge.u32 	%p5, %r73, %r6;
	mov.u32 	%r723, %r736;
	@%p5 bra 	$L__BB2_43;
	ld.global.u32 	%r723, [%rd11+128];
$L__BB2_43:
	add.s32 	%r76, %r70, 64;
	setp.ge.u32 	%p6, %r76, %r6;
	mov.u32 	%r724, %r736;
	@%p6 bra 	$L__BB2_45;
	ld.global.u32 	%r724, [%rd11+256];
$L__BB2_45:
	add.s32 	%r79, %r70, 96;
	setp.ge.u32 	%p7, %r79, %r6;
	mov.u32 	%r725, %r736;
	@%p7 bra 	$L__BB2_47;
	ld.global.u32 	%r725, [%rd11+384];
$L__BB2_47:
	add.s32 	%r82, %r70, 128;
	setp.ge.u32 	%p8, %r82, %r6;
	mov.u32 	%r726, %r736;
	@%p8 bra 	$L__BB2_49;
	ld.global.u32 	%r726, [%rd11+512];
$L__BB2_49:
	add.s32 	%r85, %r70, 160;
	setp.ge.u32 	%p9, %r85, %r6;
	mov.u32 	%r727, %r736;
	@%p9 bra 	$L__BB2_51;
	ld.global.u32 	%r727, [%rd11+640];
$L__BB2_51:
	add.s32 	%r88, %r70, 192;
	setp.ge.u32 	%p10, %r88, %r6;
	mov.u32 	%r728, %r736;
	@%p10 bra 	$L__BB2_53;
	ld.global.u32 	%r728, [%rd11+768];
$L__BB2_53:
	add.s32 	%r91, %r70, 224;
	setp.ge.u32 	%p11, %r91, %r6;
	mov.u32 	%r729, %r736;
	@%p11 bra 	$L__BB2_55;
	ld.global.u32 	%r729, [%rd11+896];
$L__BB2_55:
	add.s32 	%r94, %r70, 256;
	setp.ge.u32 	%p12, %r94, %r6;
	mov.u32 	%r730, %r736;
	@%p12 bra 	$L__BB2_57;
	ld.global.u32 	%r730, [%rd11+1024];
$L__BB2_57:
	add.s32 	%r97, %r70, 288;
	setp.ge.u32 	%p13, %r97, %r6;
	mov.u32 	%r731, %r736;
	@%p13 bra 	$L__BB2_59;
	ld.global.u32 	%r731, [%rd11+1152];
$L__BB2_59:
	add.s32 	%r100, %r70, 320;
	setp.ge.u32 	%p14, %r100, %r6;
	mov.u32 	%r732, %r736;
	@%p14 bra 	$L__BB2_61;
	ld.global.u32 	%r732, [%rd11+1280];
$L__BB2_61:
	add.s32 	%r103, %r70, 352;
	setp.ge.u32 	%p15, %r103, %r6;
	mov.u32 	%r733, %r736;
	@%p15 bra 	$L__BB2_63;
	ld.global.u32 	%r733, [%rd11+1408];
$L__BB2_63:
	add.s32 	%r106, %r70, 384;
	setp.ge.u32 	%p16, %r106, %r6;
	mov.u32 	%r734, %r736;
	@%p16 bra 	$L__BB2_65;
	ld.global.u32 	%r734, [%rd11+1536];
$L__BB2_65:
	add.s32 	%r109, %r70, 416;
	setp.ge.u32 	%p17, %r109, %r6;
	mov.u32 	%r735, %r736;
	@%p17 bra 	$L__BB2_67;
	ld.global.u32 	%r735, [%rd11+1664];
$L__BB2_67:
	add.s32 	%r112, %r70, 448;
	setp.ge.u32 	%p18, %r112, %r6;
	@%p18 bra 	$L__BB2_69;
	ld.global.u32 	%r736, [%rd11+1792];
$L__BB2_69:
	// begin inline asm
	mov.u32 %r199, %laneid;
	// end inline asm
	shr.u32 	%r116, %r68, 5;
	mad.lo.s32 	%r200, %r116, 480, %r199;
	shl.b32 	%r201, %r200, 2;
	mov.u32 	%r202, _ZZN3cub18CUB_300001_SM_10006detail4scan16DeviceScanKernelINS2_10policy_hubIiiij6ScanOpE10Policy1000EPiS8_NS0_13ScanTileStateIiLb1EEES5_NS1_10InputValueIiS8_EEjiLb0EiEEvT0_T1_T2_iT3_T4_T5_E12temp_storage;
	add.s32 	%r117, %r202, %r201;
	st.shared.u32 	[%r117], %r722;
	st.shared.u32 	[%r117+128], %r723;
	st.shared.u32 	[%r117+256], %r724;
	st.shared.u32 	[%r117+384], %r725;
	st.shared.u32 	[%r117+512], %r726;
	st.shared.u32 	[%r117+640], %r727;
	st.shared.u32 	[%r117+768], %r728;
	st.shared.u32 	[%r117+896], %r729;
	st.shared.u32 	[%r117+1024], %r730;
	st.shared.u32 	[%r117+1152], %r731;
	st.shared.u32 	[%r117+1280], %r732;
	st.shared.u32 	[%r117+1408], %r733;
	st.shared.u32 	[%r117+1536], %r734;
	st.shared.u32 	[%r117+1664], %r735;
	st.shared.u32 	[%r117+1792], %r736;
	bar.warp.sync 	-1;
	mad.lo.s32 	%r118, %r199, 56, %r117;
	ld.shared.u32 	%r119, [%r118];
	ld.shared.u32 	%r120, [%r118+4];
	ld.shared.u32 	%r121, [%r118+8];
	ld.shared.u32 	%r122, [%r118+12];
	ld.shared.u32 	%r123, [%r118+16];
	ld.shared.u32 	%r124, [%r118+20];
	ld.shared.u32 	%r125, [%r118+24];
	ld.shared.u32 	%r126, [%r118+28];
	ld.shared.u32 	%r127, [%r118+32];
	ld.shared.u32 	%r128, [%r118+36];
	ld.shared.u32 	%r129, [%r118+40];
	ld.shared.u32 	%r130, [%r118+44];
	ld.shared.u32 	%r131, [%r118+48];
	ld.shared.u32 	%r132, [%r118+52];
	ld.shared.u32 	%r133, [%r118+56];
	bar.sync 	0;
	setp.ne.s32 	%p19, %r4, 0;
	@%p19 bra 	$L__BB2_73;
	add.s32 	%r391, %r120, %r119;
	add.s32 	%r392, %r121, %r391;
	add.s32 	%r393, %r122, %r392;
	add.s32 	%r394, %r123, %r393;
	add.s32 	%r395, %r124, %r394;
	add.s32 	%r396, %r125, %r395;
	add.s32 	%r397, %r126, %r396;
	add.s32 	%r398, %r127, %r397;
	add.s32 	%r399, %r128, %r398;
	add.s32 	%r400, %r129, %r399;
	add.s32 	%r401, %r130, %r400;
	add.s32 	%r402, %r131, %r401;
	add.s32 	%r403, %r132, %r402;
	add.s32 	%r362, %r133, %r403;
	mov.b32 	%r388, 1;
	mov.b32 	%r389, 0;
	mov.b32 	%r390, -1;
	// begin inline asm
	shfl.sync.up.b32 %r361, %r362, %r388, %r389, %r390;
	// end inline asm
	setp.gt.s32 	%p61, %r199, 0;
	selp.b32 	%r404, %r361, 0, %p61;
	add.s32 	%r367, %r404, %r362;
	mov.b32 	%r368, 2;
	// begin inline asm
	shfl.sync.up.b32 %r366, %r367, %r368, %r389, %r390;
	// end inline asm
	setp.lt.s32 	%p62, %r199, 2;
	selp.b32 	%r405, 0, %r366, %p62;
	add.s32 	%r372, %r405, %r367;
	mov.b32 	%r373, 4;
	// begin inline asm
	shfl.sync.up.b32 %r371, %r372, %r373, %r389, %r390;
	// end inline asm
	setp.lt.s32 	%p63, %r199, 4;
	selp.b32 	%r406, 0, %r371, %p63;
	add.s32 	%r377, %r406, %r372;
	mov.b32 	%r378, 8;
	// begin inline asm
	shfl.sync.up.b32 %r376, %r377, %r378, %r389, %r390;
	// end inline asm
	setp.lt.s32 	%p64, %r199, 8;
	selp.b32 	%r407, 0, %r376, %p64;
	add.s32 	%r382, %r407, %r377;
	mov.b32 	%r383, 16;
	// begin inline asm
	shfl.sync.up.b32 %r381, %r382, %r383, %r389, %r390;
	// end inline asm
	setp.lt.s32 	%p65, %r199, 16;
	selp.b32 	%r408, 0, %r381, %p65;
	add.s32 	%r387, %r408, %r382;
	// begin inline asm
	shfl.sync.up.b32 %r386, %r387, %r388, %r389, %r390;
	// end inline asm
	setp.ne.s32 	%p66, %r199, 31;
	@%p66 bra 	$L__BB2_72;
	shl.b32 	%r409, %r116, 2;
	add.s32 	%r411, %r202, %r409;
	st.shared.u32 	[%r411+16], %r387;
$L__BB2_72:
	bar.sync 	0;
	.pragma "used_bytes_mask 4095";
	ld.shared.v4.u32 	{%r412, %r413, %r414, %r415}, [_ZZN3cub18CUB_300001_SM_10006detail4scan16DeviceScanKernelINS2_10policy_hubIiiij6ScanOpE10Policy1000EPiS8_NS0_13ScanTileStateIiLb1EEES5_NS1_10InputValueIiS8_EEjiLb0EiEEvT0_T1_T2_iT3_T4_T5_E12temp_storage+16];
	add.s32 	%r416, %r413, %r412;
	setp.eq.s32 	%p67, %r116, 2;
	selp.b32 	%r417, %r416, %r412, %p67;
	add.s32 	%r418, %r416, %r414;
	setp.eq.s32 	%p68, %r116, 3;
	selp.b32 	%r419, %r418, %r417, %p68;
	setp.lt.u32 	%p69, %r68, 32;
	selp.b32 	%r420, 0, %r419, %p69;
	setp.eq.s32 	%p70, %r199, 0;
	selp.b32 	%r421, 0, %r386, %p70;
	add.s32 	%r422, %r421, %r712;
	add.s32 	%r745, %r422, %r420;
	bra.uni 	$L__BB2_101;
$L__BB2_73:
	add.s32 	%r233, %r120, %r119;
	add.s32 	%r234, %r121, %r233;
	add.s32 	%r235, %r122, %r234;
	add.s32 	%r236, %r123, %r235;
	add.s32 	%r237, %r124, %r236;
	add.s32 	%r238, %r125, %r237;
	add.s32 	%r239, %r126, %r238;
	add.s32 	%r240, %r127, %r239;
	add.s32 	%r241, %r128, %r240;
	add.s32 	%r242, %r129, %r241;
	add.s32 	%r243, %r130, %r242;
	add.s32 	%r244, %r131, %r243;
	add.s32 	%r245, %r132, %r244;
	add.s32 	%r204, %r133, %r245;
	mov.b32 	%r230, 1;
	mov.b32 	%r231, 0;
	mov.b32 	%r232, -1;
	// begin inline asm
	shfl.sync.up.b32 %r203, %r204, %r230, %r231, %r232;
	// end inline asm
	setp.gt.s32 	%p20, %r199, 0;
	selp.b32 	%r246, %r203, 0, %p20;
	add.s32 	%r209, %r246, %r204;
	mov.b32 	%r210, 2;
	// begin inline asm
	shfl.sync.up.b32 %r208, %r209, %r210, %r231, %r232;
	// end inline asm
	setp.lt.s32 	%p21, %r199, 2;
	selp.b32 	%r247, 0, %r208, %p21;
	add.s32 	%r214, %r247, %r209;
	mov.b32 	%r215, 4;
	// begin inline asm
	shfl.sync.up.b32 %r213, %r214, %r215, %r231, %r232;
	// end inline asm
	setp.lt.s32 	%p22, %r199, 4;
	selp.b32 	%r248, 0, %r213, %p22;
	add.s32 	%r219, %r248, %r214;
	mov.b32 	%r220, 8;
	// begin inline asm
	shfl.sync.up.b32 %r218, %r219, %r220, %r231, %r232;
	// end inline asm
	setp.lt.s32 	%p23, %r199, 8;
	selp.b32 	%r249, 0, %r218, %p23;
	add.s32 	%r224, %r249, %r219;
	mov.b32 	%r225, 16;
	// begin inline asm
	shfl.sync.up.b32 %r223, %r224, %r225, %r231, %r232;
	// end inline asm
	setp.lt.s32 	%p24, %r199, 16;
	selp.b32 	%r250, 0, %r223, %p24;
	add.s32 	%r229, %r250, %r224;
	// begin inline asm
	shfl.sync.up.b32 %r228, %r229, %r230, %r231, %r232;
	// end inline asm
	setp.ne.s32 	%p25, %r199, 31;
	@%p25 bra 	$L__BB2_75;
	shl.b32 	%r251, %r116, 2;
	add.s32 	%r253, %r202, %r251;
	st.shared.u32 	[%r253+16], %r229;
$L__BB2_75:
	bar.sync 	0;
	ld.shared.v4.u32 	{%r254, %r255, %r256, %r257}, [_ZZN3cub18CUB_300001_SM_10006detail4scan16DeviceScanKernelINS2_10policy_hubIiiij6ScanOpE10Policy1000EPiS8_NS0_13ScanTileStateIiLb1EEES5_NS1_10InputValueIiS8_EEjiLb0EiEEvT0_T1_T2_iT3_T4_T5_E12temp_storage+16];
	add.s32 	%r258, %r255, %r254;
	setp.eq.s32 	%p26, %r116, 2;
	selp.b32 	%r259, %r258, %r254, %p26;
	add.s32 	%r260, %r258, %r256;
	setp.eq.s32 	%p27, %r116, 3;
	selp.b32 	%r261, %r260, %r259, %p27;
	add.s32 	%r139, %r260, %r257;
	setp.gt.u32 	%p28, %r68, 31;
	setp.lt.u32 	%p29, %r68, 32;
	setp.eq.s32 	%p30, %r199, 0;
	selp.b32 	%r262, 0, %r228, %p30;
	add.s32 	%r744, %r261, %r262;
	selp.b32 	%r141, %r228, %r744, %p29;
	@%p28 bra 	$L__BB2_100;
	setp.ne.s32 	%p31, %r68, 0;
	mul.wide.s32 	%rd24, %r4, 8;
	add.s64 	%rd12, %rd18, %rd24;
	@%p31 bra 	$L__BB2_78;
	st.shared.u32 	[_ZZN3cub18CUB_300001_SM_10006detail4scan16DeviceScanKernelINS2_10policy_hubIiiij6ScanOpE10Policy1000EPiS8_NS0_13ScanTileStateIiLb1EEES5_NS1_10InputValueIiS8_EEjiLb0EiEEvT0_T1_T2_iT3_T4_T5_E12temp_storage+12], %r139;
	add.s64 	%rd25, %rd12, 256;
	mov.b32 	%r263, 100;
	// begin inline asm
	st.relaxed.gpu.v2.u32 [%rd25], {%r263, %r139};
	// end inline asm
$L__BB2_78:
	not.b32 	%r265, %r68;
	add.s32 	%r741, %r4, %r265;
	mov.u32 	%r143, %nctaid.x;
	setp.gt.u32 	%p32, %r143, 499;
	@%p32 bra 	$L__BB2_80;
	membar.cta;
	bra.uni 	$L__BB2_81;
$L__BB2_80:
	mov.b32 	%r266, 450;
	// begin inline asm
	nanosleep.u32 %r266;
	// end inline asm
$L__BB2_81:
	mul.wide.s32 	%rd27, %r741, 8;
	add.s64 	%rd28, %rd18, %rd27;
	add.s64 	%rd26, %rd28, 256;
	// begin inline asm
	ld.relaxed.gpu.v2.u32 {%r742, %r738}, [%rd26];
	// end inline asm
$L__BB2_82:
	setp.eq.s32 	%p33, %r742, 99;
	mov.b32 	%r269, -1;
	vote.sync.any.pred 	%p34, %p33, %r269;
	not.pred 	%p35, %p34;
	@%p35 bra 	$L__BB2_87;
	@%p32 bra 	$L__BB2_85;
	membar.cta;
	bra.uni 	$L__BB2_86;
$L__BB2_85:
	mov.b32 	%r358, 350;
	// begin inline asm
	nanosleep.u32 %r358;
	// end inline asm
$L__BB2_86:
	// begin inline asm
	ld.relaxed.gpu.v2.u32 {%r742, %r738}, [%rd26];
	// end inline asm
	bra.uni 	$L__BB2_82;
$L__BB2_87:
	setp.eq.s32 	%p36, %r742, 101;
	mov.b32 	%r296, -1;
	vote.sync.ballot.b32 	%r297, %p36, %r296;
	// begin inline asm
	mov.u32 %r271, %lanemask_ge;
	// end inline asm
	and.b32  	%r298, %r297, %r271;
	or.b32  	%r299, %r298, -2147483648;
	add.s32 	%r300, %r299, -1;
	not.b32 	%r301, %r299;
	and.b32  	%r302, %r301, %r300;
	popc.b32 	%r275, %r302;
	mov.b32 	%r274, 1;
	// begin inline asm
	shfl.sync.down.b32 %r272, %r738, %r274, %r275, %r296;
	// end inline asm
	setp.lt.s32 	%p38, %r199, %r275;
	selp.b32 	%r303, %r272, 0, %p38;
	add.s32 	%r278, %r303, %r738;
	mov.b32 	%r279, 2;
	// begin inline asm
	shfl.sync.down.b32 %r277, %r278, %r279, %r275, %r296;
	// end inline asm
	add.s32 	%r153, %r199, 2;
	setp.gt.s32 	%p39, %r153, %r275;
	selp.b32 	%r304, 0, %r277, %p39;
	add.s32 	%r283, %r278, %r304;
	mov.b32 	%r284, 4;
	// begin inline asm
	shfl.sync.down.b32 %r282, %r283, %r284, %r275, %r296;
	// end inline asm
	add.s32 	%r154, %r199, 4;
	setp.gt.s32 	%p40, %r154, %r275;
	selp.b32 	%r305, 0, %r282, %p40;
	add.s32 	%r288, %r283, %r305;
	mov.b32 	%r289, 8;
	// begin inline asm
	shfl.sync.down.b32 %r287, %r288, %r289, %r275, %r296;
	// end inline asm
	add.s32 	%r155, %r199, 8;
	setp.gt.s32 	%p41, %r155, %r275;
	selp.b32 	%r306, 0, %r287, %p41;
	add.s32 	%r293, %r288, %r306;
	mov.b32 	%r294, 16;
	// begin inline asm
	shfl.sync.down.b32 %r292, %r293, %r294, %r275, %r296;
	// end inline asm
	add.s32 	%r156, %r199, 16;
	setp.gt.s32 	%p42, %r156, %r275;
	selp.b32 	%r307, 0, %r292, %p42;
	add.s32 	%r739, %r293, %r307;
	add.s64 	%rd14, %rd18, 256;
$L__BB2_88:
	setp.ne.s32 	%p43, %r742, 101;
	mov.b32 	%r308, -1;
	vote.sync.all.pred 	%p44, %p43, %r308;
	not.pred 	%p45, %p44;
	@%p45 bra 	$L__BB2_96;
	mul.wide.s32 	%rd31, %r741, 8;
	add.s64 	%rd32, %rd14, %rd31;
	add.s64 	%rd30, %rd32, -256;
	// begin inline asm
	ld.relaxed.gpu.v2.u32 {%r742, %r743}, [%rd30];
	// end inline asm
$L__BB2_90:
	setp.eq.s32 	%p49, %r742, 99;
	mov.b32 	%r316, -1;
	vote.sync.any.pred 	%p50, %p49, %r316;
	not.pred 	%p51, %p50;
	@%p51 bra 	$L__BB2_95;
	@%p32 bra 	$L__BB2_93;
	membar.cta;
	bra.uni 	$L__BB2_94;
$L__BB2_93:
	mov.b32 	%r355, 350;
	// begin inline asm
	nanosleep.u32 %r355;
	// end inline asm
$L__BB2_94:
	// begin inline asm
	ld.relaxed.gpu.v2.u32 {%r742, %r743}, [%rd30];
	// end inline asm
	bra.uni 	$L__BB2_90;
$L__BB2_95:
	setp.eq.s32 	%p52, %r742, 101;
	mov.b32 	%r342, -1;
	vote.sync.ballot.b32 	%r343, %p52, %r342;
	and.b32  	%r344, %r343, %r271;
	or.b32  	%r345, %r344, -2147483648;
	add.s32 	%r346, %r345, -1;
	not.b32 	%r347, %r345;
	and.b32  	%r348, %r347, %r346;
	popc.b32 	%r321, %r348;
	mov.b32 	%r320, 1;
	// begin inline asm
	shfl.sync.down.b32 %r318, %r743, %r320, %r321, %r342;
	// end inline asm
	setp.lt.s32 	%p54, %r199, %r321;
	selp.b32 	%r349, %r318, 0, %p54;
	add.s32 	%r324, %r349, %r743;
	mov.b32 	%r325, 2;
	// begin inline asm
	shfl.sync.down.b32 %r323, %r324, %r325, %r321, %r342;
	// end inline asm
	setp.gt.s32 	%p55, %r153, %r321;
	selp.b32 	%r350, 0, %r323, %p55;
	add.s32 	%r329, %r324, %r350;
	mov.b32 	%r330, 4;
	// begin inline asm
	shfl.sync.down.b32 %r328, %r329, %r330, %r321, %r342;
	// end inline asm
	setp.gt.s32 	%p56, %r154, %r321;
	selp.b32 	%r351, 0, %r328, %p56;
	add.s32 	%r334, %r329, %r351;
	mov.b32 	%r335, 8;
	// begin inline asm
	shfl.sync.down.b32 %r333, %r334, %r335, %r321, %r342;
	// end inline asm
	setp.gt.s32 	%p57, %r155, %r321;
	selp.b32 	%r352, 0, %r333, %p57;
	add.s32 	%r339, %r334, %r352;
	mov.b32 	%r340, 16;
	// begin inline asm
	shfl.sync.down.b32 %r338, %r339, %r340, %r321, %r342;
	// end inline asm
	setp.gt.s32 	%p58, %r156, %r321;
	selp.b32 	%r353, 0, %r338, %p58;
	add.s32 	%r354, %r353, %r739;
	add.s32 	%r739, %r354, %r339;
	add.s32 	%r741, %r741, -32;
	bra.uni 	$L__BB2_88;
$L__BB2_96:
	@%p31 bra 	$L__BB2_98;
	add.s32 	%r311, %r739, %r139;
	add.s64 	%rd29, %rd12, 256;
	mov.b32 	%r310, 101;
	// begin inline asm
	st.relaxed.gpu.v2.u32 [%rd29], {%r310, %r311};
	// end inline asm
	st.shared.u32 	[_ZZN3cub18CUB_300001_SM_10006detail4scan16DeviceScanKernelINS2_10policy_hubIiiij6ScanOpE10Policy1000EPiS8_NS0_13ScanTileStateIiLb1EEES5_NS1_10InputValueIiS8_EEjiLb0EiEEvT0_T1_T2_iT3_T4_T5_E12temp_storage+4], %r739;
	st.shared.u32 	[_ZZN3cub18CUB_300001_SM_10006detail4scan16DeviceScanKernelINS2_10policy_hubIiiij6ScanOpE10Policy1000EPiS8_NS0_13ScanTileStateIiLb1EEES5_NS1_10InputValueIiS8_EEjiLb0EiEEvT0_T1_T2_iT3_T4_T5_E12temp_storage+8], %r311;
$L__BB2_98:
	setp.ne.s32 	%p47, %r199, 0;
	mov.u32 	%r744, %r141;
	@%p47 bra 	$L__BB2_100;
	st.shared.u32 	[_ZZN3cub18CUB_300001_SM_10006detail4scan16DeviceScanKernelINS2_10policy_hubIiiij6ScanOpE10Policy1000EPiS8_NS0_13ScanTileStateIiLb1EEES5_NS1_10InputValueIiS8_EEjiLb0EiEEvT0_T1_T2_iT3_T4_T5_E12temp_storage+36], %r739;
	mov.u32 	%r744, %r739;
$L__BB2_100:
	bar.sync 	0;
	setp.eq.s32 	%p48, %r68, 0;
	ld.shared.u32 	%r312, [_ZZN3cub18CUB_300001_SM_10006detail4scan16DeviceScanKernelINS2_10policy_hubIiiij6ScanOpE10Policy1000EPiS8_NS0_13ScanTileStateIiLb1EEES5_NS1_10InputValueIiS8_EEjiLb0EiEEvT0_T1_T2_iT3_T4_T5_E12temp_storage+36];
	selp.b32 	%r313, 0, %r312, %p48;
	add.s32 	%r745, %r313, %r744;
$L__BB2_101:
	add.s32 	%r423, %r745, %r119;
	add.s32 	%r424, %r120, %r423;
	add.s32 	%r425, %r121, %r424;
	add.s32 	%r426, %r122, %r425;
	add.s32 	%r427, %r123, %r426;
	add.s32 	%r428, %r124, %r427;
	add.s32 	%r429, %r125, %r428;
	add.s32 	%r430, %r126, %r429;
	add.s32 	%r431, %r127, %r430;
	add.s32 	%r432, %r128, %r431;
	add.s32 	%r433, %r129, %r432;
	add.s32 	%r434, %r130, %r433;
	add.s32 	%r435, %r131, %r434;
	add.s32 	%r436, %r132, %r435;
	bar.sync 	0;
	st.shared.u32 	[%r118], %r745;
	st.shared.u32 	[%r118+4], %r423;
	st.shared.u32 	[%r118+8], %r424;
	st.shared.u32 	[%r118+12], %r425;
	st.shared.u32 	[%r118+16], %r426;
	st.shared.u32 	[%r118+20], %r427;
	st.shared.u32 	[%r118+24], %r428;
	st.shared.u32 	[%r118+28], %r429;
	st.shared.u32 	[%r118+32], %r430;
	st.shared.u32 	[%r118+36], %r431;
	st.shared.u32 	[%r118+40], %r432;
	st.shared.u32 	[%r118+44], %r433;
	st.shared.u32 	[%r118+48], %r434;
	st.shared.u32 	[%r118+52], %r435;
	st.shared.u32 	[%r118+56], %r436;
	bar.warp.sync 	-1;
	ld.shared.u32 	%r174, [%r117];
	ld.shared.u32 	%r175, [%r117+128];
	ld.shared.u32 	%r176, [%r117+256];
	ld.shared.u32 	%r177, [%r117+384];
	ld.shared.u32 	%r178, [%r117+512];
	ld.shared.u32 	%r179, [%r117+640];
	ld.shared.u32 	%r180, [%r117+768];
	ld.shared.u32 	%r181, [%r117+896];
	ld.shared.u32 	%r182, [%r117+1024];
	ld.shared.u32 	%r183, [%r117+1152];
	ld.shared.u32 	%r184, [%r117+1280];
	ld.shared.u32 	%r185, [%r117+1408];
	ld.shared.u32 	%r186, [%r117+1536];
	ld.shared.u32 	%r187, [%r117+1664];
	ld.shared.u32 	%r188, [%r117+1792];
	setp.ne.s32 	%p71, %r68, 0;
	@%p71 bra 	$L__BB2_103;
	st.volatile.shared.u32 	[_ZZN3cub18CUB_300001_SM_10006detail4scan16DeviceScanKernelINS2_10policy_hubIiiij6ScanOpE10Policy1000EPiS8_NS0_13ScanTileStateIiLb1EEES5_NS1_10InputValueIiS8_EEjiLb0EiEEvT0_T1_T2_iT3_T4_T5_E12temp_storage+7680], %r6;
$L__BB2_103:
	ld.param.u64 	%rd57, [_ZN3cub18CUB_300001_SM_10006detail4scan16DeviceScanKernelINS2_10policy_hubIiiij6ScanOpE10Policy1000EPiS8_NS0_13ScanTileStateIiLb1EEES5_NS1_10InputValueIiS8_EEjiLb0EiEEvT0_T1_T2_iT3_T4_T5__param_1];
	bar.sync 	0;
	ld.volatile.shared.u32 	%r189, [_ZZN3cub18CUB_300001_SM_10006detail4scan16DeviceScanKernelINS2_10policy_hubIiiij6ScanOpE10Policy1000EPiS8_NS0_13ScanTileStateIiLb1EEES5_NS1_10InputValueIiS8_EEjiLb0EiEEvT0_T1_T2_iT3_T4_T5_E12temp_storage+7680];
	setp.ge.s32 	%p72, %r70, %r189;
	cvt.u64.u32 	%rd35, %r70;
	add.s64 	%rd36, %rd35, %rd10;
	cvta.to.global.u64 	%rd37, %rd57;
	shl.b64 	%rd38, %rd36, 2;
	add.s64 	%rd16, %rd37, %rd38;
	@%p72 bra 	$L__BB2_105;
	st.global.u32 	[%rd16], %r174;
$L__BB2_105:
	setp.ge.s32 	%p73, %r73, %r189;
	@%p73 bra 	$L__BB2_107;
	st.global.u32 	[%rd16+128], %r175;
$L__BB2_107:
	setp.ge.s32 	%p74, %r76, %r189;
	@%p74 bra 	$L__BB2_109;
	st.global.u32 	[%rd16+256], %r176;
$L__BB2_109:
	setp.ge.s32 	%p75, %r79, %r189;
	@%p75 bra 	$L__BB2_111;
	st.global.u32 	[%rd16+384], %r177;
$L__BB2_111:
	setp.ge.s32 	%p76, %r82, %r189;
	@%p76 bra 	$L__BB2_113;
	st.global.u32 	[%rd16+512], %r178;
$L__BB2_113:
	setp.ge.s32 	%p77, %r85, %r189;
	@%p77 bra 	$L__BB2_115;
	st.global.u32 	[%rd16+640], %r179;
$L__BB2_115:
	setp.ge.s32 	%p78, %r88, %r189;
	@%p78 bra 	$L__BB2_117;
	st.global.u32 	[%rd16+768], %r180;
$L__BB2_117:
	setp.ge.s32 	%p79, %r91, %r189;
	@%p79 bra 	$L__BB2_119;
	st.global.u32 	[%rd16+896], %r181;
$L__BB2_119:
	setp.ge.s32 	%p80, %r94, %r189;
	@%p80 bra 	$L__BB2_121;
	st.global.u32 	[%rd16+1024], %r182;
$L__BB2_121:
	setp.ge.s32 	%p81, %r97, %r189;
	@%p81 bra 	$L__BB2_123;
	st.global.u32 	[%rd16+1152], %r183;
$L__BB2_123:
	setp.ge.s32 	%p82, %r100, %r189;
	@%p82 bra 	$L__BB2_125;
	st.global.u32 	[%rd16+1280], %r184;
$L__BB2_125:
	setp.ge.s32 	%p83, %r103, %r189;
	@%p83 bra 	$L__BB2_127;
	st.global.u32 	[%rd16+1408], %r185;
$L__BB2_127:
	setp.ge.s32 	%p84, %r106, %r189;
	@%p84 bra 	$L__BB2_129;
	st.global.u32 	[%rd16+1536], %r186;
$L__BB2_129:
	setp.ge.s32 	%p85, %r109, %r189;
	@%p85 bra 	$L__BB2_131;
	st.global.u32 	[%rd16+1664], %r187;
$L__BB2_131:
	setp.ge.s32 	%p86, %r112, %r189;
	@%p86 bra 	$L__BB2_133;
	st.global.u32 	[%rd16+1792], %r188;
$L__BB2_133:
	ret;

}


// ===== COMPILED SASS (sm_100) =====

	.target	sm_100

	.elftype	@"ET_EXEC"


//--------------------- .note.nv.tkinfo           --------------------------
	.section	.note.nv.tkinfo,"",@"SHT_NOTE"
	.sectionflags	@"SHF_NOTE_NV_TKINFO"
	.tkinfo
        /*0018*/ 	.word	0x00000002
        /*0030*/ 	.string	""
        /*0030*/ 	.string	"ptxas"
        /*0030*/ 	.string	"Cuda compilation tools, release 13.0, V13.0.88"
        /*0030*/ 	.string	"Build cuda_13.0.r13.0/compiler.36424714_0"
        /*0030*/ 	.string	"-arch sm_100 -m 64 "



//--------------------- .note.nv.cuinfo           --------------------------
	.section	.note.nv.cuinfo,"",@"SHT_NOTE"
	.sectionflags	@"SHF_NOTE_NV_CUINFO"
        /*0018*/ 	.short	0x0002
        /*001a*/ 	.short	0x0064
        /*001c*/ 	.short	0x0082
	.zero		2


//--------------------- .nv.info                  --------------------------
	.section	.nv.info,"",@"SHT_CUDA_INFO"
	.align	4


	//----- nvinfo : EIATTR_REGCOUNT
	.align		4
        /*0000*/ 	.byte	0x04, 0x2f
        /*0002*/ 	.short	(.L_41 - .L_40)
	.align		4
.L_40:
        /*0004*/ 	.word	index@(_ZN3cub18CUB_300001_SM_10006detail11EmptyKernelIvEEvv)
        /*0008*/ 	.word	0x00000004


	//----- nvinfo : EIATTR_FRAME_SIZE
	.align		4
.L_41:
        /*000c*/ 	.byte	0x04, 0x11
        /*000e*/ 	.short	(.L_43 - .L_42)
	.align		4
.L_42:
        /*0010*/ 	.word	index@(_ZN3cub18CUB_300001_SM_10006detail11EmptyKernelIvEEvv)
        /*0014*/ 	.word	0x00000000


	//----- nvinfo : EIATTR_REGCOUNT
	.align		4
.L_43:
        /*0018*/ 	.byte	0x04, 0x2f
        /*001a*/ 	.short	(.L_45 - .L_44)
	.align		4
.L_44:
        /*001c*/ 	.word	index@(_ZN3cub18CUB_300001_SM_10006detail4scan20DeviceScanInitKernelINS0_13ScanTileStateIiLb1EEEEEvT_i)
        /*0020*/ 	.word	0x00000008


	//----- nvinfo : EIATTR_FRAME_SIZE
	.align		4
.L_45:
        /*0024*/ 	.byte	0x04, 0x11
        /*0026*/ 	.short	(.L_47 - .L_46)
	.align		4
.L_46:
        /*0028*/ 	.word	index@(_ZN3cub18CUB_300001_SM_10006detail4scan20DeviceScanInitKernelINS0_13ScanTileStateIiLb1EEEEEvT_i)
        /*002c*/ 	.word	0x00000000


	//----- nvinfo : EIATTR_REGCOUNT
	.align		4
.L_47:
        /*0030*/ 	.byte	0x04, 0x2f
        /*0032*/ 	.short	(.L_49 - .L_48)
	.align		4
.L_48:
        /*0034*/ 	.word	index@(_ZN3cub18CUB_300001_SM_10006detail4scan16DeviceScanKernelINS2_10policy_hubIiiij6ScanOpE10Policy1000EPiS8_NS0_13ScanTileStateIiLb1EEES5_NS1_10InputValueIiS8_EEjiLb0EiEEvT0_T1_T2_iT3_T4_T5_)
        /*0038*/ 	.word	0x00000030


	//----- nvinfo : EIATTR_FRAME_SIZE
	.align		4
.L_49:
        /*003c*/ 	.byte	0x04, 0x11
        /*003e*/ 	.short	(.L_51 - .L_50)
	.align		4
.L_50:
        /*0040*/ 	.word	index@(_ZN3cub18CUB_300001_SM_10006detail4scan16DeviceScanKernelINS2_10policy_hubIiiij6ScanOpE10Policy1000EPiS8_NS0_13ScanTileStateIiLb1EEES5_NS1_10InputValueIiS8_EEjiLb0EiEEvT0_T1_T2_iT3_T4_T5_)
        /*0044*/ 	.word	0x00000000


	//----- nvinfo : EIATTR_MIN_STACK_SIZE
	.align		4
.L_51:
        /*0048*/ 	.byte	0x04, 0x12
        /*004a*/ 	.short	(.L_53 - .L_52)
	.align		4
.L_52:
        /*004c*/ 	.word	index@(_ZN3cub18CUB_300001_SM_10006detail4scan16DeviceScanKernelINS2_10policy_hubIiiij6ScanOpE10Policy1000EPiS8_NS0_13ScanTileStateIiLb1EEES5_NS1_10InputValueIiS8_EEjiLb0EiEEvT0_T1_T2_iT3_T4_T5_)
        /*0050*/ 	.word	0x00000000


	//----- nvinfo : EIATTR_MIN_STACK_SIZE
	.align		4
.L_53:
        /*0054*/ 	.byte	0x04, 0x12
        /*0056*/ 	.short	(.L_55 - .L_54)
	.align		4
.L_54:
        /*0058*/ 	.word	index@(_ZN3cub18CUB_300001_SM_10006detail4scan20DeviceScanInitKernelINS0_13ScanTileStateIiLb1EEEEEvT_i)
        /*005c*/ 	.word	0x00000000


	//----- nvinfo : EIATTR_MIN_STACK_SIZE
	.align		4
.L_55:
        /*0060*/ 	.byte	0x04, 0x12
        /*0062*/ 	.short	(.L_57 - .L_56)
	.align		4
.L_56:
        /*0064*/ 	.word	index@(_ZN3cub18CUB_300001_SM_10006detail11EmptyKernelIvEEvv)
        /*0068*/ 	.word	0x00000000
.L_57:


//--------------------- .nv.compat                --------------------------
	.section	.nv.compat,"",@"SHT_CUDA_COMPAT_INFO"
	.align	4
        /*0000*/ 	.byte	0x02, 0x09, 0x00, 0x00, 0x02, 0x02, 0x01, 0x00, 0x02, 0x05, 0x05, 0x00, 0x03, 0x07, 0x01, 0x01
        /*0010*/ 	.byte	0x02, 0x03, 0x00, 0x00, 0x02, 0x06, 0x01, 0x00, 0x04, 0x0b, 0x08, 0x00, 0x09, 0x00, 0x00, 0x00
        /*0020*/ 	.byte	0x00, 0x00, 0x00, 0x00


//--------------------- .nv.info._ZN3cub18CUB_300001_SM_10006detail4scan16DeviceScanKernelINS2_10policy_hubIiiij6ScanOpE10Policy1000EPiS8_NS0_13ScanTileStateIiLb1EEES5_NS1_10InputValueIiS8_EEjiLb0EiEEvT0_T1_T2_iT3_T4_T5_ --------------------------
	.section	.nv.info._ZN3cub18CUB_300001_SM_10006detail4scan16DeviceScanKernelINS2_10policy_hubIiiij6ScanOpE10Policy1000EPiS8_NS0_13ScanTileStateIiLb1EEES5_NS1_10InputValueIiS8_EEjiLb0EiEEvT0_T1_T2_iT3_T4_T5_,"",@"SHT_CUDA_INFO"
	.sectionflags	@""
	.align	4


	//----- nvinfo : EIATTR_CUDA_API_VERSION
	.align		4
        /*0000*/ 	.byte	0x04, 0x37
        /*0002*/ 	.short	(.L_59 - .L_58)
.L_58:
        /*0004*/ 	.word	0x00000082


	//----- nvinfo : EIATTR_KPARAM_INFO
	.align		4
.L_59:
        /*0008*/ 	.byte	0x04, 0x17
        /*000a*/ 	.short	(.L_61 - .L_60)
.L_60:
        /*000c*/ 	.word	0x00000000
        /*0010*/ 	.short	0x0006
        /*0012*/ 	.short	0x0030
        /*0014*/ 	.byte	0x00, 0xf0, 0x11, 0x00


	//----- nvinfo : EIATTR_KPARAM_INFO
	.align		4
.L_61:
        /*0018*/ 	.byte	0x04, 0x17
        /*001a*/ 	.short	(.L_63 - .L_62)
.L_62:
        /*001c*/ 	.word	0x00000000
        /*0020*/ 	.short	0x0005
        /*0022*/ 	.short	0x0020
        /*0024*/ 	.byte	0x00, 0xf0, 0x41, 0x00


	//----- nvinfo : EIATTR_KPARAM_INFO
	.align		4
.L_63:
        /*0028*/ 	.byte	0x04, 0x17
        /*002a*/ 	.short	(.L_65 - .L_64)
.L_64:
        /*002c*/ 	.word	0x00000000
        /*0030*/ 	.short	0x0004
        /*0032*/ 	.short	0x001c
        /*0034*/ 	.byte	0x00, 0xf0, 0x05, 0x00


	//----- nvinfo : EIATTR_KPARAM_INFO
	.align		4
.L_65:
        /*0038*/ 	.byte	0x04, 0x17
        /*003a*/ 	.short	(.L_67 - .L_66)
.L_66:
        /*003c*/ 	.word	0x00000000
        /*0040*/ 	.short	0x0003
        /*0042*/ 	.short	0x0018
        /*0044*/ 	.byte	0x00, 0xf0, 0x11, 0x00


	//----- nvinfo : EIATTR_KPARAM_INFO
	.align		4
.L_67:
        /*0048*/ 	.byte	0x04, 0x17
        /*004a*/ 	.short	(.L_69 - .L_68)
.L_68:
        /*004c*/ 	.word	0x00000000
        /*0050*/ 	.short	0x0002
        /*0052*/ 	.short	0x0010
        /*0054*/ 	.byte	0x00, 0xf0, 0x21, 0x00


	//----- nvinfo : EIATTR_KPARAM_INFO
	.align		4
.L_69:
        /*0058*/ 	.byte	0x04, 0x17
        /*005a*/ 	.short	(.L_71 - .L_70)
.L_70:
        /*005c*/ 	.word	0x00000000
        /*0060*/ 	.short	0x0001
        /*0062*/ 	.short	0x0008
        /*0064*/ 	.byte	0x00, 0xf5, 0x21, 0x00


	//----- nvinfo : EIATTR_KPARAM_INFO
	.align		4
.L_71:
        /*0068*/ 	.byte	0x04, 0x17
        /*006a*/ 	.short	(.L_73 - .L_72)
.L_72:
        /*006c*/ 	.word	0x00000000
        /*0070*/ 	.short	0x0000
        /*0072*/ 	.short	0x0000
        /*0074*/ 	.byte	0x00, 0xf5, 0x21, 0x00


	//----- nvinfo : EIATTR_SPARSE_MMA_MASK
	.align		4
.L_73:
        /*0078*/ 	.byte	0x03, 0x50
        /*007a*/ 	.short	0x0000


	//----- nvinfo : EIATTR_MAXREG_COUNT
	.align		4
        /*007c*/ 	.byte	0x03, 0x1b
        /*007e*/ 	.short	0x00ff


	//----- nvinfo : EIATTR_NUM_BARRIERS
	.align		4
        /*0080*/ 	.byte	0x02, 0x4c
        /*0082*/ 	.byte	0x01
	.zero		1


	//----- nvinfo : EIATTR_MERCURY_ISA_VERSION
	.align		4
        /*0084*/ 	.byte	0x03, 0x5f
        /*0086*/ 	.short	0x0101


	//----- nvinfo : EIATTR_UNUSED_LOAD_BYTE_OFFSET
	.align		4
        /*0088*/ 	.byte	0x04, 0x44
        /*008a*/ 	.short	(.L_75 - .L_74)


	//   ....[0]....
.L_74:
        /*008c*/ 	.word	0x00002220
        /*0090*/ 	.word	0x00000fff


	//----- nvinfo : EIATTR_COOP_GROUP_MASK_REGIDS
	.align		4
.L_75:
        /*0094*/ 	.byte	0x04, 0x29
        /*0096*/ 	.short	(.L_77 - .L_76)


	//   ....[0]....
.L_76:
        /*0098*/ 	.word	0xffffffff


	//   ....[1]....
        /*009c*/ 	.word	0xffffffff


	//   ....[2]....
        /*00a0*/ 	.word	0xffffffff


	//   ....[3]....
        /*00a4*/ 	.word	0xffffffff


	//   ....[4]....
        /*00a8*/ 	.word	0xffffffff


	//   ....[5]....
        /*00ac*/ 	.word	0xffffffff


	//   ....[6]....
        /*00b0*/ 	.word	0xffffffff


	//   ....[7]....
        /*00b4*/ 	.word	0xffffffff


	//   ....[8]....
        /*00b8*/ 	.word	0xffffffff


	//   ....[9]....
        /*00bc*/ 	.word	0xffffffff


	//   ....[10]....
        /*00c0*/ 	.word	0xffffffff


	//   ....[11]....
        /*00c4*/ 	.word	0xffffffff


	//   ....[12]....
        /*00c8*/ 	.word	0xffffffff


	//   ....[13]....
        /*00cc*/ 	.word	0xffffffff


	//   ....[14]....
        /*00d0*/ 	.word	0xffffffff


	//   ....[15]....
        /*00d4*/ 	.word	0xffffffff


	//   ....[16]....
        /*00d8*/ 	.word	0xffffffff


	//   ....[17]....
        /*00dc*/ 	.word	0xffffffff


	//   ....[18]....
        /*00e0*/ 	.word	0xffffffff


	//   ....[19]....
        /*00e4*/ 	.word	0xffffffff


	//   ....[20]....
        /*00e8*/ 	.word	0xffffffff


	//   ....[21]....
        /*00ec*/ 	.word	0xffffffff


	//   ....[22]....
        /*00f0*/ 	.word	0xffffffff


	//   ....[23]....
        /*00f4*/ 	.word	0xffffffff


	//   ....[24]....
        /*00f8*/ 	.word	0xffffffff


	//   ....[25]....
        /*00fc*/ 	.word	0xffffffff


	//   ....[26]....
        /*0100*/ 	.word	0xffffffff


	//   ....[27]....
        /*0104*/ 	.word	0xffffffff


	//   ....[28]....
        /*0108*/ 	.word	0xffffffff


	//   ....[29]....
        /*010c*/ 	.word	0xffffffff


	//   ....[30]....
        /*0110*/ 	.word	0xffffffff


	//   ....[31]....
        /*0114*/ 	.word	0xffffffff


	//   ....[32]....
        /*0118*/ 	.word	0xffffffff


	//   ....[33]....
        /*011c*/ 	.word	0xffffffff


	//   ....[34]....
        /*0120*/ 	.word	0xffffffff


	//   ....[35]....
        /*0124*/ 	.word	0xffffffff


	//   ....[36]....
        /*0128*/ 	.word	0xffffffff


	//   ....[37]....
        /*012c*/ 	.word	0xffffffff


	//   ....[38]....
        /*0130*/ 	.word	0xffffffff


	//   ....[39]....
        /*0134*/ 	.word	0xffffffff


	//   ....[40]....
        /*0138*/ 	.word	0xffffffff


	//   ....[41]....
        /*013c*/ 	.word	0xffffffff


	//   ....[42]....
        /*0140*/ 	.word	0xffffffff


	//   ....[43]....
        /*0144*/ 	.word	0xffffffff


	//   ....[44]....
        /*0148*/ 	.word	0xffffffff


	//   ....[45]....
        /*014c*/ 	.word	0xffffffff


	//   ....[46]....
        /*0150*/ 	.word	0xffffffff


	//   ....[47]....
        /*0154*/ 	.word	0xffffffff


	//   ....[48]....
        /*0158*/ 	.word	0xffffffff


	//   ....[49]....
        /*015c*/ 	.word	0xffffffff


	//   ....[50]....
        /*0160*/ 	.word	0xffffffff


	//   ....[51]....
        /*0164*/ 	.word	0xffffffff


	//   ....[52]....
        /*0168*/ 	.word	0xffffffff


	//   ....[53]....
        /*016c*/ 	.word	0xffffffff


	//   ....[54]....
        /*0170*/ 	.word	0xffffffff


	//   ....[55]....
        /*0174*/ 	.word	0xffffffff


	//   ....[56]....
        /*0178*/ 	.word	0xffffffff


	//   ....[57]....
        /*017c*/ 	.word	0xffffffff


	//   ....[58]....
        /*0180*/ 	.word	0xffffffff


	//   ....[59]....
        /*0184*/ 	.word	0xffffffff


	//   ....[60]....
        /*0188*/ 	.word	0xffffffff


	//   ....[61]....
        /*018c*/ 	.word	0xffffffff


	//   ....[62]....
        /*0190*/ 	.word	0xffffffff


	//   ....[63]....
        /*0194*/ 	.word	0xffffffff


	//   ....[64]....
        /*0198*/ 	.word	0x0500000e


	//   ....[65]....
        /*019c*/ 	.word	0x0500000e


	//   ....[66]....
        /*01a0*/ 	.word	0x0500000e


	//   ....[67]....
        /*01a4*/ 	.word	0x0500000e


	//   ....[68]....
        /*01a8*/ 	.word	0x0500000e


	//   ....[69]....
        /*01ac*/ 	.word	0x0500000e


	//   ....[70]....
        /*01b0*/ 	.word	0x0500000e


	//   ....[71]....
        /*01b4*/ 	.word	0x0500000e


	//   ....[72]....
        /*01b8*/ 	.word	0x0500000e


	//   ....[73]....
        /*01bc*/ 	.word	0x0500000e


	//   ....[74]....
        /*01c0*/ 	.word	0x0500000e


	//   ....[75]....
        /*01c4*/ 	.word	0x0500000e


	//   ....[76]....
        /*01c8*/ 	.word	0x0500000e


	//   ....[77]....
        /*01cc*/ 	.word	0x0500000e


	//   ....[78]....
        /*01d0*/ 	.word	0x0500000e


	//   ....[79]....
        /*01d4*/ 	.word	0x0500000e


	//   ....[80]....
        /*01d8*/ 	.word	0x0500000e


	//   ....[81]....
        /*01dc*/ 	.word	0x0500000e


	//   ....[82]....
        /*01e0*/ 	.word	0x0500000e


	//   ....[83]....
        /*01e4*/ 	.word	0x0500000e


	//   ....[84]....
        /*01e8*/ 	.word	0x0500000e


	//   ....[85]....
        /*01ec*/ 	.word	0x0500000e


	//   ....[86]....
        /*01f0*/ 	.word	0x0500000e


	//   ....[87]....
        /*01f4*/ 	.word	0x0500000e


	//   ....[88]....
        /*01f8*/ 	.word	0x0500000e


	//   ....[89]....
        /*01fc*/ 	.word	0x0500000e


	//   ....[90]....
        /*0200*/ 	.word	0x0500000e


	//   ....[91]....
        /*0204*/ 	.word	0x0500000e


	//   ....[92]....
        /*0208*/ 	.word	0x0500000e


	//   ....[93]....
        /*020c*/ 	.word	0x0500000e


	//   ....[94]....
        /*0210*/ 	.word	0x0500000e


	//   ....[95]....
        /*0214*/ 	.word	0x0500000e


	//   ....[96]....
        /*0218*/ 	.word	0x0500000e


	//   ....[97]....
        /*021c*/ 	.word	0x0500000e


	//   ....[98]....
        /*0220*/ 	.word	0x0500000e


	//   ....[99]....
        /*0224*/ 	.word	0x0500000e


	//----- nvinfo : EIATTR_COOP_GROUP_INSTR_OFFSETS
	.align		4
.L_77:
        /*0228*/ 	.byte	0x04, 0x28
        /*022a*/ 	.short	(.L_79 - .L_78)


	//   ....[0]....
.L_78:
        /*022c*/ 	.word	0x00000430


	//   ....[1]....
        /*0230*/ 	.word	0x00000600


	//   ....[2]....
        /*0234*/ 	.word	0x00000640


	//   ....[3]....
        /*0238*/ 	.word	0x00000680


	//   ....[4]....
        /*023c*/ 	.word	0x000006c0


	//   ....[5]....
        /*0240*/ 	.word	0x00000700


	//   ....[6]....
        /*0244*/ 	.word	0x00000770


	//   ....[7]....
        /*0248*/ 	.word	0x00000930


	//   ....[8]....
        /*024c*/ 	.word	0x00000970


	//   ....[9]....
        /*0250*/ 	.word	0x000009b0


	//   ....[10]....
        /*0254*/ 	.word	0x000009f0


	//   ....[11]....
        /*0258*/ 	.word	0x00000a30


	//   ....[12]....
        /*025c*/ 	.word	0x00000aa0


	//   ....[13]....
        /*0260*/ 	.word	0x00000cb0


	//   ....[14]....
        /*0264*/ 	.word	0x00000d70


	//   ....[15]....
        /*0268*/ 	.word	0x00000dd0


	//   ....[16]....
        /*026c*/ 	.word	0x00000e70


	//   ....[17]....
        /*0270*/ 	.word	0x00000ed0


	//   ....[18]....
        /*0274*/ 	.word	0x00000f20


	//   ....[19]....
        /*0278*/ 	.word	0x00000f70


	//   ....[20]....
        /*027c*/ 	.word	0x00000fb0


	//   ....[21]....
        /*0280*/ 	.word	0x00000fc0


	//   ....[22]....
        /*0284*/ 	.word	0x00001060


	//   ....[23]....
        /*0288*/ 	.word	0x00001130


	//   ....[24]....
        /*028c*/ 	.word	0x00001180


	//   ....[25]....
        /*0290*/ 	.word	0x000011e0


	//   ....[26]....
        /*0294*/ 	.word	0x00001240


	//   ....[27]....
        /*0298*/ 	.word	0x00001280


	//   ....[28]....
        /*029c*/ 	.word	0x000012c0


	//   ....[29]....
        /*02a0*/ 	.word	0x00001300


	//   ....[30]....
        /*02a4*/ 	.word	0x00001310


	//   ....[31]....
        /*02a8*/ 	.word	0x00001700


	//   ....[32]....
        /*02ac*/ 	.word	0x00001ed0


	//   ....[33]....
        /*02b0*/ 	.word	0x000020a0


	//   ....[34]....
        /*02b4*/ 	.word	0x000020e0


	//   ....[35]....
        /*02b8*/ 	.word	0x00002120


	//   ....[36]....
        /*02bc*/ 	.word	0x00002160


	//   ....[37]....
        /*02c0*/ 	.word	0x000021a0


	//   ....[38]....
        /*02c4*/ 	.word	0x00002210


	//   ....[39]....
        /*02c8*/ 	.word	0x00002360


	//   ....[40]....
        /*02cc*/ 	.word	0x000023a0


	//   ....[41]....
        /*02d0*/ 	.word	0x000023e0


	//   ....[42]....
        /*02d4*/ 	.word	0x00002420


	//   ....[43]....
        /*02d8*/ 	.word	0x00002460


	//   ....[44]....
        /*02dc*/ 	.word	0x000024d0


	//   ....[45]....
        /*02e0*/ 	.word	0x000026e0


	//   ....[46]....
        /*02e4*/ 	.word	0x000027a0


	//   ....[47]....
        /*02e8*/ 	.word	0x00002800


	//   ....[48]....
        /*02ec*/ 	.word	0x00002890


	//   ....[49]....
        /*02f0*/ 	.word	0x000028e0


	//   ....[50]....
        /*02f4*/ 	.word	0x00002930


	//   ....[51]....
        /*02f8*/ 	.word	0x00002980


	//   ....[52]....
        /*02fc*/ 	.word	0x000029d0


	//   ....[53]....
        /*0300*/ 	.word	0x000029f0


	//   ....[54]....
        /*0304*/ 	.word	0x00002a90


	//   ....[55]....
        /*0308*/ 	.word	0x00002b50


	//   ....[56]....
        /*030c*/ 	.word	0x00002ba0


	//   ....[57]....
        /*0310*/ 	.word	0x00002c00


	//   ....[58]....
        /*0314*/ 	.word	0x00002c60


	//   ....[59]....
        /*0318*/ 	.word	0x00002ca0


	//   ....[60]....
        /*031c*/ 	.word	0x00002ce0


	//   ....[61]....
        /*0320*/ 	.word	0x00002d20


	//   ....[62]....
        /*0324*/ 	.word	0x00002d30


	//   ....[63]....
        /*0328*/ 	.word	0x00003180


	//   ....[64]....
        /*032c*/ 	.word	0x00003580


	//   ....[65]....
        /*0330*/ 	.word	0x00003600


	//   ....[66]....
        /*0334*/ 	.word	0x00003690


	//   ....[67]....
        /*0338*/ 	.word	0x000037a0


	//   ....[68]....
        /*033c*/ 	.word	0x00003820


	//   ....[69]....
        /*0340*/ 	.word	0x000038b0


	//   ....[70]....
        /*0344*/ 	.word	0x00003930


	//   ....[71]....
        /*0348*/ 	.word	0x000039b0


	//   ....[72]....
        /*034c*/ 	.word	0x000039e0


	//   ....[73]....
        /*0350*/ 	.word	0x00003a90


	//   ....[74]....
        /*0354*/ 	.word	0x00003b10


	//   ....[75]....
        /*0358*/ 	.word	0x00003b90


	//   ....[76]....
        /*035c*/ 	.word	0x00003c40


	//   ....[77]....
        /*0360*/ 	.word	0x00003cd0


	//   ....[78]....
        /*0364*/ 	.word	0x00003d50


	//   ....[79]....
        /*0368*/ 	.word	0x00003dd0


	//   ....[80]....
        /*036c*/ 	.word	0x00003e50


	//   ....[81]....
        /*0370*/ 	.word	0x00003eb0


	//   ....[82]....
        /*0374*/ 	.word	0x00003f20


	//   ....[83]....
        /*0378*/ 	.word	0x00003fa0


	//   ....[84]....
        /*037c*/ 	.word	0x00004040


	//   ....[85]....
        /*0380*/ 	.word	0x00004120


	//   ....[86]....
        /*0384*/ 	.word	0x000041a0


	//   ....[87]....
        /*0388*/ 	.word	0x00004230


	//   ....[88]....
        /*038c*/ 	.word	0x000042b0


	//   ....[89]....
        /*0390*/ 	.word	0x00004330


	//   ....[90]....
        /*0394*/ 	.word	0x00004360


	//   ....[91]....
        /*0398*/ 	.word	0x00004430


	//   ....[92]....
        /*039c*/ 	.word	0x000044b0


	//   ....[93]....
        /*03a0*/ 	.word	0x00004530


	//   ....[94]....
        /*03a4*/ 	.word	0x000045f0


	//   ....[95]....
        /*03a8*/ 	.word	0x00004670


	//   ....[96]....
        /*03ac*/ 	.word	0x000046f0


	//   ....[97]....
        /*03b0*/ 	.word	0x00004760


	//   ....[98]....
        /*03b4*/ 	.word	0x000047e0


	//   ....[99]....
        /*03b8*/ 	.word	0x00004840


	//----- nvinfo : EIATTR_VRC_CTA_INIT_COUNT
	.align		4
.L_79:
        /*03bc*/ 	.byte	0x02, 0x4a
	.zero		1
	.zero		1


	//----- nvinfo : EIATTR_EXIT_INSTR_OFFSETS
	.align		4
        /*03c0*/ 	.byte	0x04, 0x1c
        /*03c2*/ 	.short	(.L_81 - .L_80)


	//   ....[0]....
.L_80:
        /*03c4*/ 	.word	0x000018f0


	//   ....[1]....
        /*03c8*/ 	.word	0x00001910


	//   ....[2]....
        /*03cc*/ 	.word	0x00003510


	//   ....[3]....
        /*03d0*/ 	.word	0x00003530


	//----- nvinfo : EIATTR_MAX_THREADS
	.align		4
.L_81:
        /*03d4*/ 	.byte	0x04, 0x05
        /*03d6*/ 	.short	(.L_83 - .L_82)
.L_82:
        /*03d8*/ 	.word	0x00000080
        /*03dc*/ 	.word	0x00000001
        /*03e0*/ 	.word	0x00000001


	//----- nvinfo : EIATTR_CRS_STACK_SIZE
	.align		4
.L_83:
        /*03e4*/ 	.byte	0x04, 0x1e
        /*03e6*/ 	.short	(.L_85 - .L_84)
.L_84:
        /*03e8*/ 	.word	0x00000000


	//----- nvinfo : EIATTR_CBANK_PARAM_SIZE
	.align		4
.L_85:
        /*03ec*/ 	.byte	0x03, 0x19
        /*03ee*/ 	.short	0x0034


	//----- nvinfo : EIATTR_PARAM_CBANK
	.align		4
        /*03f0*/ 	.byte	0x04, 0x0a
        /*03f2*/ 	.short	(.L_87 - .L_86)
	.align		4
.L_86:
        /*03f4*/ 	.word	index@(.nv.constant0._ZN3cub18CUB_300001_SM_10006detail4scan16DeviceScanKernelINS2_10policy_hubIiiij6ScanOpE10Policy1000EPiS8_NS0_13ScanTileStateIiLb1EEES5_NS1_10InputValueIiS8_EEjiLb0EiEEvT0_T1_T2_iT3_T4_T5_)
        /*03f8*/ 	.short	0x0380
        /*03fa*/ 	.short	0x0034


	//----- nvinfo : EIATTR_SW_WAR
	.align		4
.L_87:
        /*03fc*/ 	.byte	0x04, 0x36
        /*03fe*/ 	.short	(.L_89 - .L_88)
.L_88:
        /*0400*/ 	.word	0x00000008
.L_89:


//--------------------- .nv.info._ZN3cub18CUB_300001_SM_10006detail4scan20DeviceScanInitKernelINS0_13ScanTileStateIiLb1EEEEEvT_i --------------------------
	.section	.nv.info._ZN3cub18CUB_300001_SM_10006detail4scan20DeviceScanInitKernelINS0_13ScanTileStateIiLb1EEEEEvT_i,"",@"SHT_CUDA_INFO"
	.sectionflags	@""
	.align	4


	//----- nvinfo : EIATTR_CUDA_API_VERSION
	.align		4
        /*0000*/ 	.byte	0x04, 0x37
        /*0002*/ 	.short	(.L_91 - .L_90)
.L_90:
        /*0004*/ 	.word	0x00000082


	//----- nvinfo : EIATTR_KPARAM_INFO
	.align		4
.L_91:
        /*0008*/ 	.byte	0x04, 0x17
        /*000a*/ 	.short	(.L_93 - .L_92)
.L_92:
        /*000c*/ 	.word	0x00000000
        /*0010*/ 	.short	0x0001
        /*0012*/ 	.short	0x0008
        /*0014*/ 	.byte	0x00, 0xf0, 0x11, 0x00


	//----- nvinfo : EIATTR_KPARAM_INFO
	.align		4
.L_93:
        /*0018*/ 	.byte	0x04, 0x17
        /*001a*/ 	.short	(.L_95 - .L_94)
.L_94:
        /*001c*/ 	.word	0x00000000
        /*0020*/ 	.short	0x0000
        /*0022*/ 	.short	0x0000
        /*0024*/ 	.byte	0x00, 0xf0, 0x21, 0x00


	//----- nvinfo : EIATTR_SPARSE_MMA_MASK
	.align		4
.L_95:
        /*0028*/ 	.byte	0x03, 0x50
        /*002a*/ 	.short	0x0000


	//----- nvinfo : EIATTR_MAXREG_COUNT
	.align		4
        /*002c*/ 	.byte	0x03, 0x1b
        /*002e*/ 	.short	0x00ff


	//----- nvinfo : EIATTR_MERCURY_ISA_VERSION
	.align		4
        /*0030*/ 	.byte	0x03, 0x5f
        /*0032*/ 	.short	0x0101


	//----- nvinfo : EIATTR_VRC_CTA_INIT_COUNT
	.align		4
        /*0034*/ 	.byte	0x02, 0x4a
	.zero		1
	.zero		1


	//----- nvinfo : EIATTR_EXIT_INSTR_OFFSETS
	.align		4
        /*0038*/ 	.byte	0x04, 0x1c
        /*003a*/ 	.short	(.L_97 - .L_96)


	//   ....[0]....
.L_96:
        /*003c*/ 	.word	0x000000f0


	//   ....[1]....
        /*0040*/ 	.word	0x00000130


	//----- nvinfo : EIATTR_CBANK_PARAM_SIZE
	.align		4
.L_97:
        /*0044*/ 	.byte	0x03, 0x19
        /*0046*/ 	.short	0x000c


	//----- nvinfo : EIATTR_PARAM_CBANK
	.align		4
        /*0048*/ 	.byte	0x04, 0x0a
        /*004a*/ 	.short	(.L_99 - .L_98)
	.align		4
.L_98:
        /*004c*/ 	.word	index@(.nv.constant0._ZN3cub18CUB_300001_SM_10006detail4scan20DeviceScanInitKernelINS0_13ScanTileStateIiLb1EEEEEvT_i)
        /*0050*/ 	.short	0x0380
        /*0052*/ 	.short	0x000c


	//----- nvinfo : EIATTR_SW_WAR
	.align		4
.L_99:
        /*0054*/ 	.byte	0x04, 0x36
        /*0056*/ 	.short	(.L_101 - .L_100)
.L_100:
        /*0058*/ 	.word	0x00000008
.L_101:


//--------------------- .nv.info._ZN3cub18CUB_300001_SM_10006detail11EmptyKernelIvEEvv --------------------------
	.section	.nv.info._ZN3cub18CUB_300001_SM_10006detail11EmptyKernelIvEEvv,"",@"SHT_CUDA_INFO"
	.sectionflags	@""
	.align	4


	//----- nvinfo : EIATTR_CUDA_API_VERSION
	.align		4
        /*0000*/ 	.byte	0x04, 0x37
        /*0002*/ 	.short	(.L_103 - .L_102)
.L_102:
        /*0004*/ 	.word	0x00000082


	//----- nvinfo : EIATTR_SPARSE_MMA_MASK
	.align		4
.L_103:
        /*0008*/ 	.byte	0x03, 0x50
        /*000a*/ 	.short	0x0000


	//----- nvinfo : EIATTR_MAXREG_COUNT
	.align		4
        /*000c*/ 	.byte	0x03, 0x1b
        /*000e*/ 	.short	0x00ff


	//----- nvinfo : EIATTR_MERCURY_ISA_VERSION
	.align		4
        /*0010*/ 	.byte	0x03, 0x5f
        /*0012*/ 	.short	0x0101


	//----- nvinfo : EIATTR_VRC_CTA_INIT_COUNT
	.align		4
        /*0014*/ 	.byte	0x02, 0x4a
	.zero		1
	.zero		1


	//----- nvinfo : EIATTR_EXIT_INSTR_OFFSETS
	.align		4
        /*0018*/ 	.byte	0x04, 0x1c
        /*001a*/ 	.short	(.L_105 - .L_104)


	//   ....[0]....
.L_104:
        /*001c*/ 	.word	0x00000010


	//----- nvinfo : EIATTR_SW_WAR
	.align		4
.L_105:
        /*0020*/ 	.byte	0x04, 0x36
        /*0022*/ 	.short	(.L_107 - .L_106)
.L_106:
        /*0024*/ 	.word	0x00000008
.L_107:


//--------------------- .nv.callgraph             --------------------------
	.section	.nv.callgraph,"",@"SHT_CUDA_CALLGRAPH"
	.align	4
	.sectionentsize	8
	.align		4
        /*0000*/ 	.word	0x00000000
	.align		4
        /*0004*/ 	.word	0xffffffff
	.align		4
        /*0008*/ 	.word	0x00000000
	.align		4
        /*000c*/ 	.word	0xfffffffe
	.align		4
        /*0010*/ 	.word	0x00000000
	.align		4
        /*0014*/ 	.word	0xfffffffd
	.align		4
        /*0018*/ 	.word	0x00000000
	.align		4
        /*001c*/ 	.word	0xfffffffc


//--------------------- .nv.constant4             --------------------------
	.section	.nv.constant4,"a",@progbits
	.align	8
	.align		8
.nv.constant4:
        /*0000*/ 	.dword	_ZN34_INTERNAL_b00247fd_4_k_cu_78983c054cuda3std3__45__cpo5beginE
	.align		8
        /*0008*/ 	.dword	_ZN34_INTERNAL_b00247fd_4_k_cu_78983c054cuda3std3__45__cpo3endE
	.align		8
        /*0010*/ 	.dword	_ZN34_INTERNAL_b00247fd_4_k_cu_78983c054cuda3std3__45__cpo6cbeginE
	.align		8
        /*0018*/ 	.dword	_ZN34_INTERNAL_b00247fd_4_k_cu_78983c054cuda3std3__45__cpo4cendE
	.align		8
        /*0020*/ 	.dword	_ZN34_INTERNAL_b00247fd_4_k_cu_78983c054cuda3std3__45__cpo6rbeginE
	.align		8
        /*0028*/ 	.dword	_ZN34_INTERNAL_b00247fd_4_k_cu_78983c054cuda3std3__45__cpo4rendE
	.align		8
        /*0030*/ 	.dword	_ZN34_INTERNAL_b00247fd_4_k_cu_78983c054cuda3std3__45__cpo7crbeginE
	.align		8
        /*0038*/ 	.dword	_ZN34_INTERNAL_b00247fd_4_k_cu_78983c054cuda3std3__45__cpo5crendE
	.align		8
        /*0040*/ 	.dword	_ZN34_INTERNAL_b00247fd_4_k_cu_78983c054cuda3std3__436_GLOBAL__N__b00247fd_4_k_cu_78983c056ignoreE
	.align		8
        /*0048*/ 	.dword	_ZN34_INTERNAL_b00247fd_4_k_cu_78983c054cuda3std3__419piecewise_constructE
	.align		8
        /*0050*/ 	.dword	_ZN34_INTERNAL_b00247fd_4_k_cu_78983c054cuda3std3__48in_placeE
	.align		8
        /*0058*/ 	.dword	_ZN34_INTERNAL_b00247fd_4_k_cu_78983c054cuda3std3__420unreachable_sentinelE
	.align		8
        /*0060*/ 	.dword	_ZN34_INTERNAL_b00247fd_4_k_cu_78983c054cuda3std3__47nulloptE
	.align		8
        /*0068*/ 	.dword	_ZN34_INTERNAL_b00247fd_4_k_cu_78983c054cuda3std3__48unexpectE
	.align		8
        /*0070*/ 	.dword	_ZN34_INTERNAL_b00247fd_4_k_cu_78983c054cuda3std6ranges3__45__cpo4swapE
	.align		8
        /*0078*/ 	.dword	_ZN34_INTERNAL_b00247fd_4_k_cu_78983c054cuda3std6ranges3__45__cpo9iter_moveE
	.align		8
        /*0080*/ 	.dword	_ZN34_INTERNAL_b00247fd_4_k_cu_78983c054cuda3std6ranges3__45__cpo5beginE
	.align		8
        /*0088*/ 	.dword	_ZN34_INTERNAL_b00247fd_4_k_cu_78983c054cuda3std6ranges3__45__cpo3endE
	.align		8
        /*0090*/ 	.dword	_ZN34_INTERNAL_b00247fd_4_k_cu_78983c054cuda3std6ranges3__45__cpo6cbeginE
	.align		8
        /*0098*/ 	.dword	_ZN34_INTERNAL_b00247fd_4_k_cu_78983c054cuda3std6ranges3__45__cpo4cendE
	.align		8
        /*00a0*/ 	.dword	_ZN34_INTERNAL_b00247fd_4_k_cu_78983c054cuda3std6ranges3__45__cpo7advanceE
	.align		8
        /*00a8*/ 	.dword	_ZN34_INTERNAL_b00247fd_4_k_cu_78983c054cuda3std6ranges3__45__cpo9iter_swapE
	.align		8
        /*00b0*/ 	.dword	_ZN34_INTERNAL_b00247fd_4_k_cu_78983c054cuda3std6ranges3__45__cpo4nextE
	.align		8
        /*00b8*/ 	.dword	_ZN34_INTERNAL_b00247fd_4_k_cu_78983c054cuda3std6ranges3__45__cpo4prevE
	.align		8
        /*00c0*/ 	.dword	_ZN34_INTERNAL_b00247fd_4_k_cu_78983c054cuda3std6ranges3__45__cpo4dataE
	.align		8
        /*00c8*/ 	.dword	_ZN34_INTERNAL_b00247fd_4_k_cu_78983c054cuda3std6ranges3__45__cpo5cdataE
	.align		8
        /*00d0*/ 	.dword	_ZN34_INTERNAL_b00247fd_4_k_cu_78983c054cuda3std6ranges3__45__cpo4sizeE
	.align		8
        /*00d8*/ 	.dword	_ZN34_INTERNAL_b00247fd_4_k_cu_78983c054cuda3std6ranges3__45__cpo5ssizeE
	.align		8
        /*00e0*/ 	.dword	_ZN34_INTERNAL_b00247fd_4_k_cu_78983c054cuda3std6ranges3__45__cpo8distanceE
	.align		8
        /*00e8*/ 	.dword	_ZN34_INTERNAL_b00247fd_4_k_cu_78983c056thrust24THRUST_300001_SM_1000_NS6system6detail10sequential3seqE
	.align		8
        /*00f0*/ 	.dword	_ZN34_INTERNAL_b00247fd_4_k_cu_78983c056thrust24THRUST_300001_SM_1000_NS12placeholders2_1E
	.align		8
        /*00f8*/ 	.dword	_ZN34_INTERNAL_b00247fd_4_k_cu_78983c056thrust24THRUST_300001_SM_1000_NS12placeholders2_2E
	.align		8
        /*0100*/ 	.dword	_ZN34_INTERNAL_b00247fd_4_k_cu_78983c056thrust24THRUST_300001_SM_1000_NS12placeholders2_3E
	.align		8
        /*0108*/ 	.dword	_ZN34_INTERNAL_b00247fd_4_k_cu_78983c056thrust24THRUST_300001_SM_1000_NS12placeholders2_4E
	.align		8
        /*0110*/ 	.dword	_ZN34_INTERNAL_b00247fd_4_k_cu_78983c056thrust24THRUST_300001_SM_1000_NS12placeholders2_5E
	.align		8
        /*0118*/ 	.dword	_ZN34_INTERNAL_b00247fd_4_k_cu_78983c056thrust24THRUST_300001_SM_1000_NS12placeholders2_6E
	.align		8
        /*0120*/ 	.dword	_ZN34_INTERNAL_b00247fd_4_k_cu_78983c056thrust24THRUST_300001_SM_1000_NS12placeholders2_7E
	.align		8
        /*0128*/ 	.dword	_ZN34_INTERNAL_b00247fd_4_k_cu_78983c056thrust24THRUST_300001_SM_1000_NS12placeholders2_8E
	.align		8
        /*0130*/ 	.dword	_ZN34_INTERNAL_b00247fd_4_k_cu_78983c056thrust24THRUST_300001_SM_1000_NS12placeholders2_9E
	.align		8
        /*0138*/ 	.dword	_ZN34_INTERNAL_b00247fd_4_k_cu_78983c056thrust24THRUST_300001_SM_1000_NS12placeholders3_10E


//--------------------- .text._ZN3cub18CUB_300001_SM_10006detail4scan16DeviceScanKernelINS2_10policy_hubIiiij6ScanOpE10Policy1000EPiS8_NS0_13ScanTileStateIiLb1EEES5_NS1_10InputValueIiS8_EEjiLb0EiEEvT0_T1_T2_iT3_T4_T5_ --------------------------
	.section	.text._ZN3cub18CUB_300001_SM_10006detail4scan16DeviceScanKernelINS2_10policy_hubIiiij6ScanOpE10Policy1000EPiS8_NS0_13ScanTileStateIiLb1EEES5_NS1_10InputValueIiS8_EEjiLb0EiEEvT0_T1_T2_iT3_T4_T5_,"ax",@progbits
	.align	128
        .global         _ZN3cub18CUB_300001_SM_10006detail4scan16DeviceScanKernelINS2_10policy_hubIiiij6ScanOpE10Policy1000EPiS8_NS0_13ScanTileStateIiLb1EEES5_NS1_10InputValueIiS8_EEjiLb0EiEEvT0_T1_T2_iT3_T4_T5_
        .type           _ZN3cub18CUB_300001_SM_10006detail4scan16DeviceScanKernelINS2_10policy_hubIiiij6ScanOpE10Policy1000EPiS8_NS0_13ScanTileStateIiLb1EEES5_NS1_10InputValueIiS8_EEjiLb0EiEEvT0_T1_T2_iT3_T4_T5_,@function
        .size           _ZN3cub18CUB_300001_SM_10006detail4scan16DeviceScanKernelINS2_10policy_hubIiiij6ScanOpE10Policy1000EPiS8_NS0_13ScanTileStateIiLb1EEES5_NS1_10InputValueIiS8_EEjiLb0EiEEvT0_T1_T2_iT3_T4_T5_,(.L_x_107 - _ZN3cub18CUB_300001_SM_10006detail4scan16DeviceScanKernelINS2_10policy_hubIiiij6ScanOpE10Policy1000EPiS8_NS0_13ScanTileStateIiLb1EEES5_NS1_10InputValueIiS8_EEjiLb0EiEEvT0_T1_T2_iT3_T4_T5_)
        .other          _ZN3cub18CUB_300001_SM_10006detail4scan16DeviceScanKernelINS2_10policy_hubIiiij6ScanOpE10Policy1000EPiS8_NS0_13ScanTileStateIiLb1EEES5_NS1_10InputValueIiS8_EEjiLb0EiEEvT0_T1_T2_iT3_T4_T5_,@"STO_CUDA_ENTRY STV_DEFAULT"
_ZN3cub18CUB_300001_SM_10006detail4scan16DeviceScanKernelINS2_10policy_hubIiiij6ScanOpE10Policy1000EPiS8_NS0_13ScanTileStateIiLb1EEES5_NS1_10InputValueIiS8_EEjiLb0EiEEvT0_T1_T2_iT3_T4_T5_:
.text._ZN3cub18CUB_300001_SM_10006detail4scan16DeviceScanKernelINS2_10policy_hubIiiij6ScanOpE10Policy1000EPiS8_NS0_13ScanTileStateIiLb1EEES5_NS1_10InputValueIiS8_EEjiLb0EiEEvT0_T1_T2_iT3_T4_T5_:
[----:B------:R-:W-:Y:S01]  /*0000*/  LDC R1, c[0x0][0x37c] ;  /* 0x0000df00ff017b82 */ /* 0x000fe20000000800 */
[----:B------:R-:W0:Y:S07]  /*0010*/  LDCU UR4, c[0x0][0x3a0] ;  /* 0x00007400ff0477ac */ /* 0x000e2e0008000800 */
[----:B------:R-:W1:Y:S01]  /*0020*/  LDC R24, c[0x0][0x398] ;  /* 0x0000e600ff187b82 */ /* 0x000e620000000800 */
[----:B------:R-:W2:Y:S01]  /*0030*/  LDCU.64 UR8, c[0x0][0x358] ;  /* 0x00006b00ff0877ac */ /* 0x000ea20008000a00 */
[----:B------:R-:W3:Y:S01]  /*0040*/  LDCU UR5, c[0x0][0x3b0] ;  /* 0x00007600ff0577ac */ /* 0x000ee20008000800 */
[----:B0-----:R-:W-:-:S06]  /*0050*/  UPRMT UR4, UR4, 0x7770, URZ ;  /* 0x0000777004047896 */ /* 0x001fcc00080000ff */
[----:B------:R-:W-:-:S13]  /*0060*/  ISETP.NE.AND P0, PT, RZ, UR4, PT ;  /* 0x00000004ff007c0c */ /* 0x000fda000bf05270 */
[----:B------:R-:W2:Y:S02]  /*0070*/  @P0 LDC.64 R2, c[0x0][0x3a8] ;  /* 0x0000ea00ff020b82 */ /* 0x000ea40000000a00 */
[----:B--2---:R0:W5:Y:S06]  /*0080*/  @P0 LDG.E R34, desc[UR8][R2.64] ;  /* 0x0000000802220981 */ /* 0x00416c000c1e1900 */
[----:B------:R-:W1:Y:S02]  /*0090*/  S2UR UR4, SR_CTAID.X ;  /* 0x00000000000479c3 */ /* 0x000e640000002500 */
[----:B-1----:R-:W-:-:S04]  /*00a0*/  VIADD R24, R24, UR4 ;  /* 0x0000000418187c36 */ /* 0x002fc80008000000 */
[----:B------:R-:W-:-:S05]  /*00b0*/  IMAD R30, R24, 0x780, RZ ;  /* 0x00000780181e7824 */ /* 0x000fca00078e02ff */
[----:B---3--:R-:W-:Y:S01]  /*00c0*/  IADD3 R29, PT, PT, -R30, UR5, RZ ;  /* 0x000000051e1d7c10 */ /* 0x008fe2000fffe1ff */
[----:B------:R-:W1:Y:S03]  /*00d0*/  @!P0 LDC R34, c[0x0][0x3a8] ;  /* 0x0000ea00ff228b82 */ /* 0x000e660000000800 */
[----:B------:R-:W-:-:S13]  /*00e0*/  ISETP.GE.U32.AND P0, PT, R29, 0x781, PT ;  /* 0x000007811d00780c */ /* 0x000fda0003f06070 */
[----:B0-----:R-:W-:Y:S05]  /*00f0*/  @!P0 BRA `(.L_x_0) ;  /* 0x0000001800008947 */ /* 0x001fea0003800000 */
[----:B------:R-:W0:Y:S01]  /*0100*/  S2R R0, SR_TID.X ;  /* 0x0000000000007919 */ /* 0x000e220000002100 */
[----:B------:R-:W2:Y:S01]  /*0110*/  LDCU.64 UR4, c[0x0][0x380] ;  /* 0x00007000ff0477ac */ /* 0x000ea20008000a00 */
[C---:B0-----:R-:W-:Y:S02]  /*0120*/  LOP3.LUT R2, R0.reuse, 0x1f, RZ, 0xc0, !PT ;  /* 0x0000001f00027812 */ /* 0x041fe400078ec0ff */
[----:B------:R-:W-:-:S05]  /*0130*/  LOP3.LUT R3, R0, 0x3e0, RZ, 0xc0, !PT ;  /* 0x000003e000037812 */ /* 0x000fca00078ec0ff */
[----:B------:R-:W-:-:S05]  /*0140*/  IMAD R3, R3, 0xf, R2 ;  /* 0x0000000f03037824 */ /* 0x000fca00078e0202 */
[----:B------:R-:W-:-:S05]  /*0150*/  IADD3 R3, P0, PT, R30, R3, RZ ;  /* 0x000000031e037210 */ /* 0x000fca0007f1e0ff */
[----:B------:R-:W-:Y:S02]  /*0160*/  IMAD.X R4, RZ, RZ, RZ, P0 ;  /* 0x000000ffff047224 */ /* 0x000fe400000e06ff */
[----:B------:R-:W-:-:S03]  /*0170*/  IMAD.SHL.U32 R2, R3, 0x4, RZ ;  /* 0x0000000403027824 */ /* 0x000fc600078e00ff */
[----:B------:R-:W-:Y:S02]  /*0180*/  SHF.L.U64.HI R3, R3, 0x2, R4 ;  /* 0x0000000203037819 */ /* 0x000fe40000010204 */
[----:B--2---:R-:W-:-:S04]  /*0190*/  IADD3 R6, P0, PT, R2, UR4, RZ ;  /* 0x0000000402067c10 */ /* 0x004fc8000ff1e0ff */
[----:B------:R-:W-:-:S05]  /*01a0*/  IADD3.X R7, PT, PT, R3, UR5, RZ, P0, !PT ;  /* 0x0000000503077c10 */ /* 0x000fca00087fe4ff */
[----:B------:R-:W2:Y:S04]  /*01b0*/  LDG.E R8, desc[UR8][R6.64] ;  /* 0x0000000806087981 */ /* 0x000ea8000c1e1900 */
[----:B------:R-:W3:Y:S04]  /*01c0*/  LDG.E R10, desc[UR8][R6.64+0x80] ;  /* 0x00008008060a7981 */ /* 0x000ee8000c1e1900 */
[----:B------:R-:W4:Y:S04]  /*01d0*/  LDG.E R12, desc[UR8][R6.64+0x100] ;  /* 0x00010008060c7981 */ /* 0x000f28000c1e1900 */
        /* <DEDUP_REMOVED lines=11> */
[----:B------:R-:W4:Y:S01]  /*0290*/  LDG.E R40, desc[UR8][R6.64+0x700] ;  /* 0x0007000806287981 */ /* 0x000f22000c1e1900 */
[----:B------:R-:W0:Y:S01]  /*02a0*/  S2UR UR5, SR_CgaCtaId ;  /* 0x00000000000579c3 */ /* 0x000e220000008800 */
[----:B------:R-:W-:Y:S01]  /*02b0*/  SHF.R.U32.HI R25, RZ, 0x5, R0 ;  /* 0x00000005ff197819 */ /* 0x000fe20000011600 */
[----:B------:R-:W-:Y:S01]  /*02c0*/  UMOV UR4, 0x400 ;  /* 0x0000040000047882 */ /* 0x000fe20000000000 */
[----:B------:R-:W1:Y:S01]  /*02d0*/  S2R R4, SR_LANEID ;  /* 0x0000000000047919 */ /* 0x000e620000000000 */
[----:B------:R-:W-:Y:S01]  /*02e0*/  ISETP.NE.AND P0, PT, R24, RZ, PT ;  /* 0x000000ff1800720c */ /* 0x000fe20003f05270 */
[----:B------:R-:W-:Y:S01]  /*02f0*/  BSSY.RECONVERGENT B0, `(.L_x_1) ;  /* 0x000011f000007945 */ /* 0x000fe20003800200 */
[----:B0-----:R-:W-:Y:S01]  /*0300*/  ULEA UR4, UR5, UR4, 0x18 ;  /* 0x0000000405047291 */ /* 0x001fe2000f8ec0ff */
[----:B-1----:R-:W-:-:S05]  /*0310*/  IMAD R29, R25, 0x1e0, R4 ;  /* 0x000001e0191d7824 */ /* 0x002fca00078e0204 */
[----:B------:R-:W-:-:S05]  /*0320*/  LEA R29, R29, UR4, 0x2 ;  /* 0x000000041d1d7c11 */ /* 0x000fca000f8e10ff */
[----:B------:R-:W-:Y:S01]  /*0330*/  IMAD R5, R4, 0x38, R29 ;  /* 0x0000003804057824 */ /* 0x000fe200078e021d */
[----:B--2---:R0:W-:Y:S04]  /*0340*/  STS [R29], R8 ;  /* 0x000000081d007388 */ /* 0x0041e80000000800 */
[----:B---3--:R0:W-:Y:S04]  /*0350*/  STS [R29+0x80], R10 ;  /* 0x0000800a1d007388 */ /* 0x0081e80000000800 */
[----:B----4-:R0:W-:Y:S04]  /*0360*/  STS [R29+0x100], R12 ;  /* 0x0001000c1d007388 */ /* 0x0101e80000000800 */
[----:B------:R0:W-:Y:S04]  /*0370*/  STS [R29+0x180], R14 ;  /* 0x0001800e1d007388 */ /* 0x0001e80000000800 */
        /* <DEDUP_REMOVED lines=10> */
[----:B------:R0:W-:Y:S01]  /*0420*/  STS [R29+0x700], R40 ;  /* 0x000700281d007388 */ /* 0x0001e20000000800 */
[----:B------:R-:W-:-:S03]  /*0430*/  NOP ;  /* 0x0000000000007918 */ /* 0x000fc60000000000 */
[----:B------:R0:W1:Y:S04]  /*0440*/  LDS R6, [R5] ;  /* 0x0000000005067984 */ /* 0x0000680000000800 */
[----:B------:R0:W2:Y:S04]  /*0450*/  LDS R7, [R5+0x4] ;  /* 0x0000040005077984 */ /* 0x0000a80000000800 */
[----:B------:R0:W3:Y:S04]  /*0460*/  LDS R8, [R5+0x8] ;  /* 0x0000080005087984 */ /* 0x0000e80000000800 */
[----:B------:R0:W4:Y:S04]  /*0470*/  LDS R9, [R5+0xc] ;  /* 0x00000c0005097984 */ /* 0x0001280000000800 */
[----:B------:R0:W0:Y:S04]  /*0480*/  LDS R10, [R5+0x10] ;  /* 0x00001000050a7984 */ /* 0x0000280000000800 */
        /* <DEDUP_REMOVED lines=9> */
[----:B------:R0:W0:Y:S01]  /*0520*/  LDS R12, [R5+0x38] ;  /* 0x00003800050c7984 */ /* 0x0000220000000800 */
[----:B------:R-:W-:Y:S06]  /*0530*/  BAR.SYNC.DEFER_BLOCKING 0x0 ;  /* 0x0000000000007b1d */ /* 0x000fec0000010000 */
[----:B-1234-:R-:W-:Y:S05]  /*0540*/  @P0 BRA `(.L_x_2) ;  /* 0x0000000000cc0947 */ /* 0x01efea0003800000 */
[----:B------:R-:W-:Y:S02]  /*0550*/  IADD3 R13, PT, PT, R8, R7, R6 ;  /* 0x00000007080d7210 */ /* 0x000fe40007ffe006 */
[----:B------:R-:W-:Y:S02]  /*0560*/  ISETP.GT.AND P0, PT, R4, RZ, PT ;  /* 0x000000ff0400720c */ /* 0x000fe40003f04270 */
[----:B0-----:R-:W-:Y:S02]  /*0570*/  IADD3 R13, PT, PT, R10, R9, R13 ;  /* 0x000000090a0d7210 */ /* 0x001fe40007ffe00d */
[----:B------:R-:W-:Y:S02]  /*0580*/  ISETP.NE.AND P1, PT, R4, 0x1f, PT ;  /* 0x0000001f0400780c */ /* 0x000fe40003f25270 */
[----:B------:R-:W-:Y:S02]  /*0590*/  IADD3 R13, PT, PT, R16, R11, R13 ;  /* 0x0000000b100d7210 */ /* 0x000fe40007ffe00d */
[----:B------:R-:W-:-:S02]  /*05a0*/  ISETP.NE.AND P2, PT, R4, RZ, PT ;  /* 0x000000ff0400720c */ /* 0x000fc40003f45270 */
[----:B------:R-:W-:-:S04]  /*05b0*/  IADD3 R13, PT, PT, R18, R17, R13 ;  /* 0x00000011120d7210 */ /* 0x000fc80007ffe00d */
[----:B------:R-:W-:-:S03]  /*05c0*/  IADD3 R13, PT, PT, R20, R19, R13 ;  /* 0x00000013140d7210 */ /* 0x000fc60007ffe00d */
[----:B------:R-:W-:Y:S02]  /*05d0*/  @!P1 LEA R31, R25, UR4, 0x2 ;  /* 0x00000004191f9c11 */ /* 0x000fe4000f8e10ff */
[----:B------:R-:W-:-:S04]  /*05e0*/  IADD3 R13, PT, PT, R22, R21, R13 ;  /* 0x00000015160d7210 */ /* 0x000fc80007ffe00d */
[----:B------:R-:W-:-:S05]  /*05f0*/  IADD3 R13, PT, PT, R12, R23, R13 ;  /* 0x000000170c0d7210 */ /* 0x000fca0007ffe00d */
[----:B------:R-:W0:Y:S02]  /*0600*/  SHFL.UP PT, R12, R13, 0x1, RZ ;  /* 0x042000000d0c7989 */ /* 0x000e2400000e00ff */
[----:B0-----:R-:W-:Y:S02]  /*0610*/  SEL R12, R12, RZ, P0 ;  /* 0x000000ff0c0c7207 */ /* 0x001fe40000000000 */
[----:B------:R-:W-:-:S03]  /*0620*/  ISETP.GE.AND P0, PT, R4, 0x2, PT ;  /* 0x000000020400780c */ /* 0x000fc60003f06270 */
[----:B------:R-:W-:-:S05]  /*0630*/  IMAD.IADD R12, R13, 0x1, R12 ;  /* 0x000000010d0c7824 */ /* 0x000fca00078e020c */
        /* <DEDUP_REMOVED lines=14> */
[----:B------:R-:W-:-:S03]  /*0720*/  ISETP.NE.AND P0, PT, R25, 0x2, PT ;  /* 0x000000021900780c */ /* 0x000fc60003f05270 */
[----:B------:R-:W-:-:S05]  /*0730*/  IMAD.IADD R26, R24, 0x1, R13 ;  /* 0x00000001181a7824 */ /* 0x000fca00078e020d */
[----:B------:R-:W-:Y:S01]  /*0740*/  @!P1 STS [R31+0x10], R26 ;  /* 0x0000101a1f009388 */ /* 0x000fe20000000800 */
[----:B------:R-:W-:Y:S01]  /*0750*/  BAR.SYNC.DEFER_BLOCKING 0x0 ;  /* 0x0000000000007b1d */ /* 0x000fe20000010000 */
[----:B------:R-:W-:-:S05]  /*0760*/  ISETP.NE.AND P1, PT, R25, 0x3, PT ;  /* 0x000000031900780c */ /* 0x000fca0003f25270 */
[----:B------:R-:W0:Y:S04]  /*0770*/  SHFL.UP PT, R27, R26, 0x1, RZ ;  /* 0x042000001a1b7989 */ /* 0x000e2800000e00ff */
[----:B------:R-:W1:Y:S01]  /*0780*/  LDS.128 R12, [UR4+0x10] ;  /* 0x00001004ff0c7984 */ /* 0x000e620008000c00 */
[----:B0-----:R-:W-:Y:S01]  /*0790*/  SEL R27, R27, RZ, P2 ;  /* 0x000000ff1b1b7207 */ /* 0x001fe20001000000 */
[----:B-1----:R-:W-:-:S05]  /*07a0*/  IMAD.IADD R13, R12, 0x1, R13 ;  /* 0x000000010c0d7824 */ /* 0x002fca00078e020d */
[----:B------:R-:W-:Y:S01]  /*07b0*/  SEL R12, R13, R12, !P0 ;  /* 0x0000000c0d0c7207 */ /* 0x000fe20004000000 */
[----:B------:R-:W-:Y:S01]  /*07c0*/  IMAD.IADD R13, R14, 0x1, R13 ;  /* 0x000000010e0d7824 */ /* 0x000fe200078e020d */
[----:B------:R-:W-:-:S04]  /*07d0*/  ISETP.GE.U32.AND P0, PT, R0, 0x20, PT ;  /* 0x000000200000780c */ /* 0x000fc80003f06070 */
[C---:B------:R-:W-:Y:S02]  /*07e0*/  SEL R12, R13.reuse, R12, !P1 ;  /* 0x0000000c0d0c7207 */ /* 0x040fe40004800000 */
[----:B------:R-:W-:Y:S02]  /*07f0*/  ISETP.NE.AND P1, PT, R0, RZ, PT ;  /* 0x000000ff0000720c */ /* 0x000fe40003f25270 */
[----:B------:R-:W-:Y:S02]  /*0800*/  SEL R25, R12, RZ, P0 ;  /* 0x000000ff0c197207 */ /* 0x000fe40000000000 */
[--C-:B-----5:R-:W-:Y:S02]  /*0810*/  IADD3 R15, PT, PT, R13, R15, R34.reuse ;  /* 0x0000000f0d0f7210 */ /* 0x120fe40007ffe022 */
[----:B------:R-:W-:-:S07]  /*0820*/  IADD3 R25, PT, PT, R25, R27, R34 ;  /* 0x0000001b19197210 */ /* 0x000fce0007ffe022 */
[----:B------:R-:W-:Y:S05]  /*0830*/  @P1 BRA `(.L_x_3) ;  /* 0x0000000c00281947 */ /* 0x000fea0003800000 */
[----:B------:R-:W0:Y:S01]  /*0840*/  LDC.64 R12, c[0x0][0x390] ;  /* 0x0000e400ff0c7b82 */ /* 0x000e220000000a00 */
[----:B------:R-:W-:-:S05]  /*0850*/  IMAD.MOV.U32 R14, RZ, RZ, 0x65 ;  /* 0x00000065ff0e7424 */ /* 0x000fca00078e00ff */
[----:B0-----:R0:W-:Y:S01]  /*0860*/  ST.E.64.STRONG.GPU desc[UR8][R12.64+0x100], R14 ;  /* 0x0001000e0c007985 */ /* 0x0011e2000c10fb08 */
[----:B------:R-:W-:Y:S05]  /*0870*/  BRA `(.L_x_3) ;  /* 0x0000000c00187947 */ /* 0x000fea0003800000 */
.L_x_2:
        /* <DEDUP_REMOVED lines=34> */
[----:B------:R-:W-:Y:S04]  /*0aa0*/  SHFL.UP PT, R30, R27, 0x1, RZ ;  /* 0x042000001b1e7989 */ /* 0x000fe800000e00ff */
[----:B------:R-:W0:Y:S02]  /*0ab0*/  LDS.128 R12, [UR4+0x10] ;  /* 0x00001004ff0c7984 */ /* 0x000e240008000c00 */
[----:B0-----:R-:W-:-:S04]  /*0ac0*/  IMAD.IADD R13, R12, 0x1, R13 ;  /* 0x000000010c0d7824 */ /* 0x001fc800078e020d */
[----:B------:R-:W-:Y:S01]  /*0ad0*/  IMAD.IADD R14, R14, 0x1, R13 ;  /* 0x000000010e0e7824 */ /* 0x000fe200078e020d */
[----:B------:R-:W-:Y:S02]  /*0ae0*/  SEL R12, R13, R12, !P0 ;  /* 0x0000000c0d0c7207 */ /* 0x000fe40004000000 */
[----:B------:R-:W-:Y:S01]  /*0af0*/  ISETP.GT.U32.AND P0, PT, R0, 0x1f, PT ;  /* 0x0000001f0000780c */ /* 0x000fe20003f04070 */
[----:B------:R-:W-:Y:S01]  /*0b00*/  IMAD.IADD R15, R15, 0x1, R14 ;  /* 0x000000010f0f7824 */ /* 0x000fe200078e020e */
[----:B------:R-:W-:Y:S02]  /*0b10*/  SEL R13, R30, RZ, P2 ;  /* 0x000000ff1e0d7207 */ /* 0x000fe40001000000 */
[----:B------:R-:W-:Y:S02]  /*0b20*/  SEL R12, R14, R12, !P1 ;  /* 0x0000000c0e0c7207 */ /* 0x000fe40004800000 */
[----:B------:R-:W-:-:S03]  /*0b30*/  ISETP.GE.U32.AND P1, PT, R0, 0x20, PT ;  /* 0x000000200000780c */ /* 0x000fc60003f26070 */
[----:B------:R-:W-:-:S05]  /*0b40*/  IMAD.IADD R13, R12, 0x1, R13 ;  /* 0x000000010c0d7824 */ /* 0x000fca00078e020d */
[----:B------:R-:W-:Y:S01]  /*0b50*/  SEL R30, R30, R13, !P1 ;  /* 0x0000000d1e1e7207 */ /* 0x000fe20004800000 */
[----:B------:R-:W-:Y:S06]  /*0b60*/  @P0 BRA `(.L_x_4) ;  /* 0x0000000800380947 */ /* 0x000fec0003800000 */
[----:B------:R-:W0:Y:S01]  /*0b70*/  LDC.64 R12, c[0x0][0x390] ;  /* 0x0000e400ff0c7b82 */ /* 0x000e220000000a00 */
[----:B------:R-:W-:Y:S02]  /*0b80*/  ISETP.NE.AND P0, PT, R0, RZ, PT ;  /* 0x000000ff0000720c */ /* 0x000fe40003f05270 */
[----:B------:R-:W-:-:S05]  /*0b90*/  LOP3.LUT R25, RZ, R0, RZ, 0x33, !PT ;  /* 0x00000000ff197212 */ /* 0x000fca00078e33ff */
[----:B------:R-:W1:Y:S01]  /*0ba0*/  LDC R28, c[0x0][0x370] ;  /* 0x0000dc00ff1c7b82 */ /* 0x000e620000000800 */
[----:B------:R-:W-:-:S05]  /*0bb0*/  IMAD.IADD R32, R24, 0x1, R25 ;  /* 0x0000000118207824 */ /* 0x000fca00078e0219 */
[----:B------:R-:W-:Y:S01]  /*0bc0*/  @!P0 IMAD.MOV.U32 R14, RZ, RZ, 0x64 ;  /* 0x00000064ff0e8424 */ /* 0x000fe200078e00ff */
[----:B------:R2:W-:Y:S01]  /*0bd0*/  @!P0 STS [UR4+0xc], R15 ;  /* 0x00000c0fff008988 */ /* 0x0005e20008000804 */
[----:B0-----:R-:W-:-:S05]  /*0be0*/  IMAD.WIDE R40, R24, 0x8, R12 ;  /* 0x0000000818287825 */ /* 0x001fca00078e020c */
[----:B------:R2:W-:Y:S01]  /*0bf0*/  @!P0 ST.E.64.STRONG.GPU desc[UR8][R40.64+0x100], R14 ;  /* 0x0001000e28008985 */ /* 0x0005e2000c10fb08 */
[----:B-1----:R-:W-:-:S13]  /*0c00*/  ISETP.GT.U32.AND P1, PT, R28, 0x1f3, PT ;  /* 0x000001f31c00780c */ /* 0x002fda0003f24070 */
[----:B--2---:R-:W-:Y:S05]  /*0c10*/  @P1 BRA `(.L_x_5) ;  /* 0x0000000000081947 */ /* 0x004fea0003800000 */
[----:B------:R0:W-:Y:S06]  /*0c20*/  MEMBAR.SC.CTA ;  /* 0x0000000000007992 */ /* 0x0001ec0000000000 */
[----:B0-----:R-:W-:Y:S05]  /*0c30*/  BRA `(.L_x_6) ;  /* 0x0000000000087947 */ /* 0x001fea0003800000 */
.L_x_5:
[----:B------:R-:W-:Y:S05]  /*0c40*/  NANOSLEEP 0x1c2 ;  /* 0x000001c20000795d */ /* 0x000fea0003800000 */
[----:B------:R-:W-:Y:S01]  /*0c50*/  NOP ;  /* 0x0000000000007918 */ /* 0x000fe20000000000 */
.L_x_6:
[----:B------:R-:W-:-:S05]  /*0c60*/  IMAD.WIDE R24, R32, 0x8, R12 ;  /* 0x0000000820187825 */ /* 0x000fca00078e020c */
[----:B------:R-:W2:Y:S01]  /*0c70*/  LD.E.64.STRONG.GPU R12, desc[UR8][R24.64+0x100] ;  /* 0x00010008180c7980 */ /* 0x000ea2000c10fb00 */
[----:B------:R-:W-:Y:S01]  /*0c80*/  UMOV UR5, 0xffffffff ;  /* 0xffffffff00057882 */ /* 0x000fe20000000000 */
[----:B--2---:R-:W-:Y:S02]  /*0c90*/  ISETP.NE.AND P0, PT, R12, 0x63, PT ;  /* 0x000000630c00780c */ /* 0x004fe40003f05270 */
[----:B------:R-:W-:Y:S11]  /*0ca0*/  BRA.DIV UR5, `(.L_x_7) ;  /* 0x0000002a05247947 */ /* 0x000ff6000b800000 */
[----:B------:R-:W-:-:S13]  /*0cb0*/  VOTE.ANY P0, !P0 ;  /* 0x0000000000ff7806 */ /* 0x000fda0004000100 */
.L_x_46:
[----:B------:R-:W-:Y:S05]  /*0cc0*/  @!P0 BRA `(.L_x_8) ;  /* 0x0000000000308947 */ /* 0x000fea0003800000 */
.L_x_12:
[----:B------:R-:W-:Y:S05]  /*0cd0*/  YIELD ;  /* 0x0000000000007946 */ /* 0x000fea0003800000 */
[----:B------:R-:W-:Y:S05]  /*0ce0*/  @P1 BRA `(.L_x_9) ;  /* 0x0000000000081947 */ /* 0x000fea0003800000 */
[----:B------:R0:W-:Y:S06]  /*0cf0*/  MEMBAR.SC.CTA ;  /* 0x0000000000007992 */ /* 0x0001ec0000000000 */
[----:B0-----:R-:W-:Y:S05]  /*0d00*/  BRA `(.L_x_10) ;  /* 0x0000000000087947 */ /* 0x001fea0003800000 */
.L_x_9:
[----:B------:R-:W-:Y:S05]  /*0d10*/  NANOSLEEP 0x15e ;  /* 0x0000015e0000795d */ /* 0x000fea0003800000 */
[----:B------:R-:W-:Y:S01]  /*0d20*/  NOP ;  /* 0x0000000000007918 */ /* 0x000fe20000000000 */
.L_x_10:
[----:B------:R-:W2:Y:S01]  /*0d30*/  LD.E.64.STRONG.GPU R12, desc[UR8][R24.64+0x100] ;  /* 0x00010008180c7980 */ /* 0x000ea2000c10fb00 */
[----:B------:R-:W-:Y:S01]  /*0d40*/  UMOV UR5, 0xffffffff ;  /* 0xffffffff00057882 */ /* 0x000fe20000000000 */
[----:B--2---:R-:W-:Y:S02]  /*0d50*/  ISETP.NE.AND P0, PT, R12, 0x63, PT ;  /* 0x000000630c00780c */ /* 0x004fe40003f05270 */
[----:B------:R-:W-:Y:S11]  /*0d60*/  BRA.DIV UR5, `(.L_x_11) ;  /* 0x0000002a05147947 */ /* 0x000ff6000b800000 */
[----:B------:R-:W-:-:S13]  /*0d70*/  VOTE.ANY P0, !P0 ;  /* 0x0000000000ff7806 */ /* 0x000fda0004000100 */
.L_x_49:
[----:B------:R-:W-:Y:S05]  /*0d80*/  @P0 BRA `(.L_x_12) ;  /* 0xfffffffc00d00947 */ /* 0x000fea000383ffff */
.L_x_8:
[----:B------:R-:W-:Y:S01]  /*0d90*/  UMOV UR5, 0xffffffff ;  /* 0xffffffff00057882 */ /* 0x000fe20000000000 */
[----:B------:R-:W-:Y:S02]  /*0da0*/  ISETP.NE.AND P0, PT, R12, 0x65, PT ;  /* 0x000000650c00780c */ /* 0x000fe40003f05270 */
[----:B------:R-:W-:Y:S11]  /*0db0*/  BRA.DIV UR5, `(.L_x_13) ;  /* 0x0000002a05207947 */ /* 0x000ff6000b800000 */
[----:B------:R-:W0:Y:S01]  /*0dc0*/  S2R R33, SR_GEMASK ;  /* 0x0000000000217919 */ /* 0x000e220000003c00 */
[----:B------:R-:W-:Y:S01]  /*0dd0*/  VOTE.ANY R14, PT, !P0 ;  /* 0x00000000000e7806 */ /* 0x000fe200040e0100 */
[C---:B-----5:R-:W-:Y:S02]  /*0de0*/  VIADD R34, R4.reuse, 0x2 ;  /* 0x0000000204227836 */ /* 0x060fe40000000000 */
[C---:B------:R-:W-:Y:S02]  /*0df0*/  VIADD R35, R4.reuse, 0x4 ;  /* 0x0000000404237836 */ /* 0x040fe40000000000 */
[C---:B------:R-:W-:Y:S02]  /*0e00*/  VIADD R36, R4.reuse, 0x8 ;  /* 0x0000000804247836 */ /* 0x040fe40000000000 */
[----:B------:R-:W-:Y:S01]  /*0e10*/  VIADD R37, R4, 0x10 ;  /* 0x0000001004257836 */ /* 0x000fe20000000000 */
[----:B0-----:R-:W-:-:S05]  /*0e20*/  LOP3.LUT R14, R14, 0x80000000, R33, 0xec, !PT ;  /* 0x800000000e0e7812 */ /* 0x001fca00078eec21 */
[----:B------:R-:W-:-:S05]  /*0e30*/  VIADD R25, R14, 0xffffffff ;  /* 0xffffffff0e197836 */ /* 0x000fca0000000000 */
[----:B------:R-:W-:-:S04]  /*0e40*/  LOP3.LUT R25, R14, R25, RZ, 0xc, !PT ;  /* 0x000000190e197212 */ /* 0x000fc800078e0cff */
[----:B------:R0:W1:Y:S02]  /*0e50*/  POPC R39, R25 ;  /* 0x0000001900277309 */ /* 0x0000640000000000 */
[----:B0-----:R-:W0:Y:S01]  /*0e60*/  LDC.64 R24, c[0x0][0x390] ;  /* 0x0000e400ff187b82 */ /* 0x001e220000000a00 */
[----:B-1----:R-:W1:Y:S01]  /*0e70*/  SHFL.DOWN PT, R31, R13, 0x1, R39 ;  /* 0x082000000d1f7989 */ /* 0x002e6200000e0027 */
[-C--:B------:R-:W-:Y:S02]  /*0e80*/  ISETP.GE.AND P0, PT, R4, R39.reuse, PT ;  /* 0x000000270400720c */ /* 0x080fe40003f06270 */
[-C--:B------:R-:W-:Y:S02]  /*0e90*/  ISETP.GT.AND P1, PT, R37, R39.reuse, PT ;  /* 0x000000272500720c */ /* 0x080fe40003f24270 */
[----:B-1----:R-:W-:Y:S02]  /*0ea0*/  SEL R14, R31, RZ, !P0 ;  /* 0x000000ff1f0e7207 */ /* 0x002fe40004000000 */
[----:B------:R-:W-:-:S03]  /*0eb0*/  ISETP.GT.AND P0, PT, R34, R39, PT ;  /* 0x000000272200720c */ /* 0x000fc60003f04270 */
[----:B------:R-:W-:-:S05]  /*0ec0*/  IMAD.IADD R26, R14, 0x1, R13 ;  /* 0x000000010e1a7824 */ /* 0x000fca00078e020d */
[----:B------:R-:W1:Y:S02]  /*0ed0*/  SHFL.DOWN PT, R31, R26, 0x2, R39 ;  /* 0x084000001a1f7989 */ /* 0x000e6400000e0027 */
[----:B-1----:R-:W-:Y:S02]  /*0ee0*/  SEL R31, R31, RZ, !P0 ;  /* 0x000000ff1f1f7207 */ /* 0x002fe40004000000 */
[----:B------:R-:W-:-:S03]  /*0ef0*/  ISETP.GT.AND P0, PT, R35, R39, PT ;  /* 0x000000272300720c */ /* 0x000fc60003f04270 */
[----:B------:R-:W-:Y:S01]  /*0f00*/  IMAD.IADD R38, R26, 0x1, R31 ;  /* 0x000000011a267824 */ /* 0x000fe200078e021f */
[----:B0-----:R-:W-:-:S04]  /*0f10*/  IADD3 R26, P2, PT, R24, 0x100, RZ ;  /* 0x00000100181a7810 */ /* 0x001fc80007f5e0ff */
[----:B------:R-:W0:Y:S01]  /*0f20*/  SHFL.DOWN PT, R31, R38, 0x4, R39 ;  /* 0x08800000261f7989 */ /* 0x000e2200000e0027 */
[----:B------:R-:W-:Y:S01]  /*0f30*/  IMAD.X R27, RZ, RZ, R25, P2 ;  /* 0x000000ffff1b7224 */ /* 0x000fe200010e0619 */
[----:B0-----:R-:W-:Y:S02]  /*0f40*/  SEL R31, R31, RZ, !P0 ;  /* 0x000000ff1f1f7207 */ /* 0x001fe40004000000 */
[----:B------:R-:W-:-:S03]  /*0f50*/  ISETP.GT.AND P0, PT, R36, R39, PT ;  /* 0x000000272400720c */ /* 0x000fc60003f04270 */
[----:B------:R-:W-:-:S05]  /*0f60*/  IMAD.IADD R42, R38, 0x1, R31 ;  /* 0x00000001262a7824 */ /* 0x000fca00078e021f */
[----:B------:R-:W0:Y:S02]  /*0f70*/  SHFL.DOWN PT, R31, R42, 0x8, R39 ;  /* 0x090000002a1f7989 */ /* 0x000e2400000e0027 */
[----:B0-----:R-:W-:Y:S02]  /*0f80*/  SEL R31, R31, RZ, !P0 ;  /* 0x000000ff1f1f7207 */ /* 0x001fe40004000000 */
[----:B------:R-:W-:-:S03]  /*0f90*/  ISETP.NE.AND P0, PT, R12, 0x65, PT ;  /* 0x000000650c00780c */ /* 0x000fc60003f05270 */
[----:B------:R-:W-:-:S05]  /*0fa0*/  IMAD.IADD R44, R42, 0x1, R31 ;  /* 0x000000012a2c7824 */ /* 0x000fca00078e021f */
[----:B------:R-:W0:Y:S05]  /*0fb0*/  SHFL.DOWN PT, R31, R44, 0x10, R39 ;  /* 0x0a0000002c1f7989 */ /* 0x000e2a00000e0027 */
[----:B------:R-:W-:Y:S02]  /*0fc0*/  VOTE.ALL P0, P0 ;  /* 0x0000000000ff7806 */ /* 0x000fe40000000000 */
[----:B0-----:R-:W-:-:S05]  /*0fd0*/  SEL R31, R31, RZ, !P1 ;  /* 0x000000ff1f1f7207 */ /* 0x001fca0004800000 */
[----:B------:R-:W-:-:S07]  /*0fe0*/  IMAD.IADD R38, R44, 0x1, R31 ;  /* 0x000000012c267824 */ /* 0x000fce00078e021f */
.L_x_58:
[----:B------:R-:W-:Y:S05]  /*0ff0*/  @!P0 BRA `(.L_x_14) ;  /* 0x0000000000d48947 */ /* 0x000fea0003800000 */
.L_x_22:
[----:B------:R-:W-:-:S05]  /*1000*/  IMAD.WIDE R24, R32, 0x8, R26 ;  /* 0x0000000820187825 */ /* 0x000fca00078e021a */
[----:B------:R-:W2:Y:S01]  /*1010*/  LD.E.64.STRONG.GPU R12, desc[UR8][R24.64+-0x100] ;  /* 0xffff0008180c7980 */ /* 0x000ea2000c10fb00 */
[----:B------:R-:W-:Y:S05]  /*1020*/  YIELD ;  /* 0x0000000000007946 */ /* 0x000fea0003800000 */
[----:B------:R-:W-:Y:S01]  /*1030*/  UMOV UR5, 0xffffffff ;  /* 0xffffffff00057882 */ /* 0x000fe20000000000 */
[----:B--2---:R-:W-:Y:S02]  /*1040*/  ISETP.NE.AND P0, PT, R12, 0x63, PT ;  /* 0x000000630c00780c */ /* 0x004fe40003f05270 */
[----:B------:R-:W-:Y:S11]  /*1050*/  BRA.DIV UR5, `(.L_x_15) ;  /* 0x0000002a057c7947 */ /* 0x000ff6000b800000 */
[----:B------:R-:W-:-:S13]  /*1060*/  VOTE.ANY P0, !P0 ;  /* 0x0000000000ff7806 */ /* 0x000fda0004000100 */
.L_x_61:
[----:B------:R-:W-:Y:S05]  /*1070*/  @!P0 BRA `(.L_x_16) ;  /* 0x0000000000348947 */ /* 0x000fea0003800000 */
[----:B------:R-:W-:-:S13]  /*1080*/  ISETP.GT.U32.AND P1, PT, R28, 0x1f3, PT ;  /* 0x000001f31c00780c */ /* 0x000fda0003f24070 */
.L_x_20:
[----:B------:R-:W-:Y:S05]  /*1090*/  YIELD ;  /* 0x0000000000007946 */ /* 0x000fea0003800000 */
[----:B------:R-:W-:Y:S05]  /*10a0*/  @P1 BRA `(.L_x_17) ;  /* 0x0000000000081947 */ /* 0x000fea0003800000 */
[----:B------:R0:W-:Y:S06]  /*10b0*/  MEMBAR.SC.CTA ;  /* 0x0000000000007992 */ /* 0x0001ec0000000000 */
[----:B0-----:R-:W-:Y:S05]  /*10c0*/  BRA `(.L_x_18) ;  /* 0x0000000000087947 */ /* 0x001fea0003800000 */
.L_x_17:
[----:B------:R-:W-:Y:S05]  /*10d0*/  NANOSLEEP 0x15e ;  /* 0x0000015e0000795d */ /* 0x000fea0003800000 */
[----:B------:R-:W-:Y:S01]  /*10e0*/  NOP ;  /* 0x0000000000007918 */ /* 0x000fe20000000000 */
.L_x_18:
[----:B------:R-:W2:Y:S01]  /*10f0*/  LD.E.64.STRONG.GPU R12, desc[UR8][R24.64+-0x100] ;  /* 0xffff0008180c7980 */ /* 0x000ea2000c10fb00 */
[----:B------:R-:W-:Y:S01]  /*1100*/  UMOV UR5, 0xffffffff ;  /* 0xffffffff00057882 */ /* 0x000fe20000000000 */
[----:B--2---:R-:W-:Y:S02]  /*1110*/  ISETP.NE.AND P0, PT, R12, 0x63, PT ;  /* 0x000000630c00780c */ /* 0x004fe40003f05270 */
[----:B------:R-:W-:Y:S11]  /*1120*/  BRA.DIV UR5, `(.L_x_19) ;  /* 0x0000002a05687947 */ /* 0x000ff6000b800000 */
[----:B------:R-:W-:-:S13]  /*1130*/  VOTE.ANY P0, !P0 ;  /* 0x0000000000ff7806 */ /* 0x000fda0004000100 */
.L_x_64:
[----:B------:R-:W-:Y:S05]  /*1140*/  @P0 BRA `(.L_x_20) ;  /* 0xfffffffc00d00947 */ /* 0x000fea000383ffff */
.L_x_16:
[----:B------:R-:W-:Y:S01]  /*1150*/  UMOV UR5, 0xffffffff ;  /* 0xffffffff00057882 */ /* 0x000fe20000000000 */
[----:B------:R-:W-:Y:S02]  /*1160*/  ISETP.NE.AND P0, PT, R12, 0x65, PT ;  /* 0x000000650c00780c */ /* 0x000fe40003f05270 */
[----:B------:R-:W-:Y:S11]  /*1170*/  BRA.DIV UR5, `(.L_x_21) ;  /* 0x0000002a05747947 */ /* 0x000ff6000b800000 */
[----:B------:R-:W-:Y:S01]  /*1180*/  VOTE.ANY R14, PT, !P0 ;  /* 0x00000000000e7806 */ /* 0x000fe200040e0100 */
[----:B------:R-:W-:-:S03]  /*1190*/  VIADD R32, R32, 0xffffffe0 ;  /* 0xffffffe020207836 */ /* 0x000fc60000000000 */
[----:B------:R-:W-:-:S05]  /*11a0*/  LOP3.LUT R14, R14, 0x80000000, R33, 0xec, !PT ;  /* 0x800000000e0e7812 */ /* 0x000fca00078eec21 */
[----:B------:R-:W-:-:S05]  /*11b0*/  VIADD R25, R14, 0xffffffff ;  /* 0xffffffff0e197836 */ /* 0x000fca0000000000 */
[----:B------:R-:W-:-:S04]  /*11c0*/  LOP3.LUT R25, R14, R25, RZ, 0xc, !PT ;  /* 0x000000190e197212 */ /* 0x000fc800078e0cff */
[----:B------:R-:W0:Y:S02]  /*11d0*/  POPC R24, R25 ;  /* 0x0000001900187309 */ /* 0x000e240000000000 */
[----:B0-----:R-:W0:Y:S01]  /*11e0*/  SHFL.DOWN PT, R31, R13, 0x1, R24 ;  /* 0x082000000d1f7989 */ /* 0x001e2200000e0018 */
[-C--:B------:R-:W-:Y:S02]  /*11f0*/  ISETP.GE.AND P0, PT, R4, R24.reuse, PT ;  /* 0x000000180400720c */ /* 0x080fe40003f06270 */
[-C--:B------:R-:W-:Y:S02]  /*1200*/  ISETP.GT.AND P1, PT, R37, R24.reuse, PT ;  /* 0x000000182500720c */ /* 0x080fe40003f24270 */
[----:B0-----:R-:W-:Y:S02]  /*1210*/  SEL R14, R31, RZ, !P0 ;  /* 0x000000ff1f0e7207 */ /* 0x001fe40004000000 */
[----:B------:R-:W-:-:S03]  /*1220*/  ISETP.GT.AND P0, PT, R34, R24, PT ;  /* 0x000000182200720c */ /* 0x000fc60003f04270 */
[----:B------:R-:W-:-:S05]  /*1230*/  IMAD.IADD R39, R14, 0x1, R13 ;  /* 0x000000010e277824 */ /* 0x000fca00078e020d */
[----:B------:R-:W0:Y:S02]  /*1240*/  SHFL.DOWN PT, R31, R39, 0x2, R24 ;  /* 0x08400000271f7989 */ /* 0x000e2400000e0018 */
        /* <DEDUP_REMOVED lines=13> */
[----:B0-----:R-:W-:-:S04]  /*1320*/  SEL R31, R31, RZ, !P1 ;  /* 0x000000ff1f1f7207 */ /* 0x001fc80004800000 */
[----:B------:R-:W-:-:S07]  /*1330*/  IADD3 R38, PT, PT, R39, R31, R38 ;  /* 0x0000001f27267210 */ /* 0x000fce0007ffe026 */
.L_x_73:
[----:B------:R-:W-:Y:S05]  /*1340*/  @P0 BRA `(.L_x_22) ;  /* 0xfffffffc002c0947 */ /* 0x000fea000383ffff */
.L_x_14:
[----:B------:R-:W-:Y:S02]  /*1350*/  ISETP.NE.AND P1, PT, R0, RZ, PT ;  /* 0x000000ff0000720c */ /* 0x000fe40003f25270 */
[----:B------:R-:W-:-:S11]  /*1360*/  ISETP.NE.AND P0, PT, R4, RZ, PT ;  /* 0x000000ff0400720c */ /* 0x000fd60003f05270 */
[----:B------:R-:W0:Y:S01]  /*1370*/  @!P1 S2R R13, SR_CgaCtaId ;  /* 0x00000000000d9919 */ /* 0x000e220000008800 */
[----:B------:R-:W-:Y:S01]  /*1380*/  @!P1 MOV R4, 0x400 ;  /* 0x0000040000049802 */ /* 0x000fe20000000f00 */
[----:B------:R-:W-:Y:S01]  /*1390*/  @!P1 IMAD.IADD R15, R15, 0x1, R38 ;  /* 0x000000010f0f9824 */ /* 0x000fe200078e0226 */
[----:B------:R-:W-:Y:S01]  /*13a0*/  @!P0 MOV R12, 0x400 ;  /* 0x00000400000c8802 */ /* 0x000fe20000000f00 */
[----:B------:R-:W1:Y:S01]  /*13b0*/  @!P0 S2R R25, SR_CgaCtaId ;  /* 0x0000000000198919 */ /* 0x000e620000008800 */
[----:B------:R-:W-:-:S05]  /*13c0*/  @!P1 IMAD.MOV.U32 R14, RZ, RZ, 0x65 ;  /* 0x00000065ff0e9424 */ /* 0x000fca00078e00ff */
[----:B------:R2:W-:Y:S01]  /*13d0*/  @!P1 ST.E.64.STRONG.GPU desc[UR8][R40.64+0x100], R14 ;  /* 0x0001000e28009985 */ /* 0x0005e2000c10fb08 */
[----:B0-----:R-:W-:Y:S01]  /*13e0*/  @!P1 LEA R4, R13, R4, 0x18 ;  /* 0x000000040d049211 */ /* 0x001fe200078ec0ff */
[----:B------:R-:W-:Y:S02]  /*13f0*/  IMAD.MOV.U32 R13, RZ, RZ, R30 ;  /* 0x000000ffff0d7224 */ /* 0x000fe400078e001e */
[----:B------:R-:W-:Y:S01]  /*1400*/  @!P0 IMAD.MOV.U32 R13, RZ, RZ, R38 ;  /* 0x000000ffff0d8224 */ /* 0x000fe200078e0026 */
[----:B-1----:R-:W-:Y:S01]  /*1410*/  @!P0 LEA R25, R25, R12, 0x18 ;  /* 0x0000000c19198211 */ /* 0x002fe200078ec0ff */
[----:B------:R2:W-:Y:S04]  /*1420*/  @!P1 STS [R4+0x8], R15 ;  /* 0x0000080f04009388 */ /* 0x0005e80000000800 */
[----:B------:R2:W-:Y:S04]  /*1430*/  @!P1 STS [R4+0x4], R38 ;  /* 0x0000042604009388 */ /* 0x0005e80000000800 */
[----:B------:R2:W-:Y:S02]  /*1440*/  @!P0 STS [R25+0x24], R38 ;  /* 0x0000242619008388 */ /* 0x0005e40000000800 */
.L_x_4:
[----:B------:R-:W-:Y:S05]  /*1450*/  WARPSYNC.ALL ;  /* 0x0000000000007948 */ /* 0x000fea0003800000 */
[----:B------:R-:W0:Y:S08]  /*1460*/  S2UR UR6, SR_CgaCtaId ;  /* 0x00000000000679c3 */ /* 0x000e300000008800 */
[----:B------:R-:W-:Y:S01]  /*1470*/  BAR.SYNC.DEFER_BLOCKING 0x0 ;  /* 0x0000000000007b1d */ /* 0x000fe20000010000 */
[----:B------:R-:W-:-:S05]  /*1480*/  ISETP.NE.AND P0, PT, R0, RZ, PT ;  /* 0x000000ff0000720c */ /* 0x000fca0003f05270 */
[----:B------:R-:W-:Y:S02]  /*1490*/  UMOV UR5, 0x400 ;  /* 0x0000040000057882 */ /* 0x000fe40000000000 */
[----:B0-----:R-:W-:-:S09]  /*14a0*/  ULEA UR5, UR6, UR5, 0x18 ;  /* 0x0000000506057291 */ /* 0x001fd2000f8ec0ff */
[----:B--2---:R-:W0:Y:S02]  /*14b0*/  LDS R4, [UR5+0x24] ;  /* 0x00002405ff047984 */ /* 0x004e240008000800 */
[----:B0-----:R-:W-:-:S05]  /*14c0*/  SEL R4, R4, RZ, P0 ;  /* 0x000000ff04047207 */ /* 0x001fca0000000000 */
[----:B------:R-:W-:-:S07]  /*14d0*/  IMAD.IADD R25, R4, 0x1, R13 ;  /* 0x0000000104197824 */ /* 0x000fce00078e020d */
.L_x_3:
[----:B------:R-:W-:Y:S05]  /*14e0*/  BSYNC.RECONVERGENT B0 ;  /* 0x0000000000007941 */ /* 0x000fea0003800200 */
.L_x_1:
[----:B------:R-:W-:Y:S01]  /*14f0*/  IMAD.IADD R6, R6, 0x1, R25 ;  /* 0x0000000106067824 */ /* 0x000fe200078e0219 */
[----:B------:R-:W-:Y:S03]  /*1500*/  BAR.SYNC.DEFER_BLOCKING 0x0 ;  /* 0x0000000000007b1d */ /* 0x000fe60000010000 */
[----:B------:R-:W-:-:S03]  /*1510*/  IMAD.IADD R7, R7, 0x1, R6 ;  /* 0x0000000107077824 */ /* 0x000fc600078e0206 */
[----:B------:R-:W1:Y:S01]  /*1520*/  LDCU.64 UR6, c[0x0][0x388] ;  /* 0x00007100ff0677ac */ /* 0x000e620008000a00 */
[----:B------:R-:W-:-:S04]  /*1530*/  IMAD.IADD R8, R8, 0x1, R7 ;  /* 0x0000000108087824 */ /* 0x000fc800078e0207 */
[----:B------:R-:W-:-:S04]  /*1540*/  IMAD.IADD R9, R9, 0x1, R8 ;  /* 0x0000000109097824 */ /* 0x000fc800078e0208 */
[----:B------:R-:W-:-:S04]  /*1550*/  IMAD.IADD R10, R10, 0x1, R9 ;  /* 0x000000010a0a7824 */ /* 0x000fc800078e0209 */
[----:B------:R-:W-:-:S04]  /*1560*/  IMAD.IADD R11, R11, 0x1, R10 ;  /* 0x000000010b0b7824 */ /* 0x000fc800078e020a */
[----:B------:R-:W-:Y:S01]  /*1570*/  IMAD.IADD R16, R16, 0x1, R11 ;  /* 0x0000000110107824 */ /* 0x000fe200078e020b */
[----:B------:R-:W-:Y:S01]  /*1580*/  STS [R5], R25 ;  /* 0x0000001905007388 */ /* 0x000fe20000000800 */
[----:B-1----:R-:W-:Y:S02]  /*1590*/  IADD3 R2, P0, PT, R2, UR6, RZ ;  /* 0x0000000602027c10 */ /* 0x002fe4000ff1e0ff */
[----:B------:R-:W-:Y:S01]  /*15a0*/  IMAD.IADD R17, R17, 0x1, R16 ;  /* 0x0000000111117824 */ /* 0x000fe200078e0210 */
[----:B------:R-:W-:Y:S01]  /*15b0*/  STS [R5+0x4], R6 ;  /* 0x0000040605007388 */ /* 0x000fe20000000800 */
[----:B------:R-:W-:Y:S02]  /*15c0*/  IADD3.X R3, PT, PT, R3, UR7, RZ, P0, !PT ;  /* 0x0000000703037c10 */ /* 0x000fe400087fe4ff */
[----:B------:R-:W-:Y:S01]  /*15d0*/  IMAD.IADD R18, R18, 0x1, R17 ;  /* 0x0000000112127824 */ /* 0x000fe200078e0211 */
[----:B------:R-:W-:Y:S03]  /*15e0*/  STS [R5+0x8], R7 ;  /* 0x0000080705007388 */ /* 0x000fe60000000800 */
        /* <DEDUP_REMOVED lines=9> */
[----:B------:R-:W-:Y:S04]  /*1680*/  STS [R5+0x1c], R16 ;  /* 0x00001c1005007388 */ /* 0x000fe80000000800 */
[----:B------:R-:W-:Y:S04]  /*1690*/  STS [R5+0x20], R17 ;  /* 0x0000201105007388 */ /* 0x000fe80000000800 */
[----:B------:R-:W-:Y:S04]  /*16a0*/  STS [R5+0x24], R18 ;  /* 0x0000241205007388 */ /* 0x000fe80000000800 */
[----:B------:R-:W-:Y:S04]  /*16b0*/  STS [R5+0x28], R19 ;  /* 0x0000281305007388 */ /* 0x000fe80000000800 */
[----:B------:R-:W-:Y:S04]  /*16c0*/  STS [R5+0x2c], R20 ;  /* 0x00002c1405007388 */ /* 0x000fe80000000800 */
[----:B------:R-:W-:Y:S04]  /*16d0*/  STS [R5+0x30], R21 ;  /* 0x0000301505007388 */ /* 0x000fe80000000800 */
[----:B------:R-:W-:Y:S04]  /*16e0*/  STS [R5+0x34], R22 ;  /* 0x0000341605007388 */ /* 0x000fe80000000800 */
[----:B------:R-:W-:Y:S01]  /*16f0*/  STS [R5+0x38], R0 ;  /* 0x0000380005007388 */ /* 0x000fe20000000800 */
[----:B------:R-:W-:-:S03]  /*1700*/  NOP ;  /* 0x0000000000007918 */ /* 0x000fc60000000000 */
[----:B------:R-:W1:Y:S04]  /*1710*/  LDS R7, [R29] ;  /* 0x000000001d077984 */ /* 0x000e680000000800 */
[----:B------:R-:W2:Y:S04]  /*1720*/  LDS R9, [R29+0x80] ;  /* 0x000080001d097984 */ /* 0x000ea80000000800 */
[----:B------:R-:W3:Y:S04]  /*1730*/  LDS R11, [R29+0x100] ;  /* 0x000100001d0b7984 */ /* 0x000ee80000000800 */
[----:B0-----:R-:W0:Y:S04]  /*1740*/  LDS R13, [R29+0x180] ;  /* 0x000180001d0d7984 */ /* 0x001e280000000800 */
[----:B------:R-:W4:Y:S04]  /*1750*/  LDS R15, [R29+0x200] ;  /* 0x000200001d0f7984 */ /* 0x000f280000000800 */
        /* <DEDUP_REMOVED lines=10> */
[----:B-1----:R-:W-:Y:S04]  /*1800*/  STG.E desc[UR8][R2.64], R7 ;  /* 0x0000000702007986 */ /* 0x002fe8000c101908 */
[----:B--2---:R-:W-:Y:S04]  /*1810*/  STG.E desc[UR8][R2.64+0x80], R9 ;  /* 0x0000800902007986 */ /* 0x004fe8000c101908 */
[----:B---3--:R-:W-:Y:S04]  /*1820*/  STG.E desc[UR8][R2.64+0x100], R11 ;  /* 0x0001000b02007986 */ /* 0x008fe8000c101908 */
[----:B0-----:R-:W-:Y:S04]  /*1830*/  STG.E desc[UR8][R2.64+0x180], R13 ;  /* 0x0001800d02007986 */ /* 0x001fe8000c101908 */
[----:B----4-:R-:W-:Y:S04]  /*1840*/  STG.E desc[UR8][R2.64+0x200], R15 ;  /* 0x0002000f02007986 */ /* 0x010fe8000c101908 */
[----:B------:R-:W-:Y:S04]  /*1850*/  STG.E desc[UR8][R2.64+0x280], R17 ;  /* 0x0002801102007986 */ /* 0x000fe8000c101908 */
        /* <DEDUP_REMOVED lines=8> */
[----:B------:R-:W-:Y:S01]  /*18e0*/  STG.E desc[UR8][R2.64+0x700], R35 ;  /* 0x0007002302007986 */ /* 0x000fe2000c101908 */
[----:B------:R-:W-:Y:S05]  /*18f0*/  EXIT ;  /* 0x000000000000794d */ /* 0x000fea0003800000 */
.L_x_0:
[----:B------:R-:W-:-:S13]  /*1900*/  ISETP.NE.AND P0, PT, R29, RZ, PT ;  /* 0x000000ff1d00720c */ /* 0x000fda0003f05270 */
[----:B------:R-:W-:Y:S05]  /*1910*/  @!P0 EXIT ;  /* 0x000000000000894d */ /* 0x000fea0003800000 */
[----:B------:R-:W0:Y:S02]  /*1920*/  LDC.64 R2, c[0x0][0x380] ;  /* 0x0000e000ff027b82 */ /* 0x000e240000000a00 */
[----:B0-----:R-:W-:-:S05]  /*1930*/  IMAD.WIDE.U32 R2, R30, 0x4, R2 ;  /* 0x000000041e027825 */ /* 0x001fca00078e0002 */
[----:B------:R0:W2:Y:S01]  /*1940*/  LDG.E R10, desc[UR8][R2.64] ;  /* 0x00000008020a7981 */ /* 0x0000a2000c1e1900 */
[----:B------:R-:W3:Y:S02]  /*1950*/  S2R R0, SR_TID.X ;  /* 0x0000000000007919 */ /* 0x000ee40000002100 */
[C---:B---3--:R-:W-:Y:S02]  /*1960*/  LOP3.LUT R4, R0.reuse, 0x1f, RZ, 0xc0, !PT ;  /* 0x0000001f00047812 */ /* 0x048fe400078ec0ff */
[----:B------:R-:W-:-:S05]  /*1970*/  LOP3.LUT R5, R0, 0x3e0, RZ, 0xc0, !PT ;  /* 0x000003e000057812 */ /* 0x000fca00078ec0ff */
[----:B------:R-:W-:-:S04]  /*1980*/  IMAD R7, R5, 0xf, R4 ;  /* 0x0000000f05077824 */ /* 0x000fc800078e0204 */
[C---:B------:R-:W-:Y:S01]  /*1990*/  VIADD R8, R7.reuse, 0x60 ;  /* 0x0000006007087836 */ /* 0x040fe20000000000 */
[CC--:B------:R-:W-:Y:S01]  /*19a0*/  ISETP.GE.U32.AND P3, PT, R7.reuse, R29.reuse, PT ;  /* 0x0000001d0700720c */ /* 0x0c0fe20003f66070 */
[C---:B------:R-:W-:Y:S02]  /*19b0*/  VIADD R4, R7.reuse, 0x20 ;  /* 0x0000002007047836 */ /* 0x040fe40000000000 */
[C---:B------:R-:W-:Y:S01]  /*19c0*/  VIADD R6, R7.reuse, 0x40 ;  /* 0x0000004007067836 */ /* 0x040fe20000000000 */
[-C--:B------:R-:W-:Y:S02]  /*19d0*/  ISETP.GE.U32.AND P6, PT, R8, R29.reuse, PT ;  /* 0x0000001d0800720c */ /* 0x080fe40003fc6070 */
[C---:B------:R-:W-:Y:S01]  /*19e0*/  LEA R8, P2, R7.reuse, R2, 0x2 ;  /* 0x0000000207087211 */ /* 0x040fe200078410ff */
[C---:B0-----:R-:W-:Y:S01]  /*19f0*/  VIADD R2, R7.reuse, 0xc0 ;  /* 0x000000c007027836 */ /* 0x041fe20000000000 */
[-C--:B------:R-:W-:Y:S01]  /*1a00*/  ISETP.GE.U32.AND P4, PT, R4, R29.reuse, PT ;  /* 0x0000001d0400720c */ /* 0x080fe20003f86070 */
[C---:B------:R-:W-:Y:S01]  /*1a10*/  VIADD R4, R7.reuse, 0x80 ;  /* 0x0000008007047836 */ /* 0x040fe20000000000 */
[-C--:B------:R-:W-:Y:S01]  /*1a20*/  ISETP.GE.U32.AND P5, PT, R6, R29.reuse, PT ;  /* 0x0000001d0600720c */ /* 0x080fe20003fa6070 */
[----:B------:R-:W-:Y:S01]  /*1a30*/  IMAD.X R9, RZ, RZ, R3, P2 ;  /* 0x000000ffff097224 */ /* 0x000fe200010e0603 */
[-C--:B------:R-:W-:Y:S01]  /*1a40*/  ISETP.GE.U32.AND P2, PT, R2, R29.reuse, PT ;  /* 0x0000001d0200720c */ /* 0x080fe20003f46070 */
[C---:B------:R-:W-:Y:S01]  /*1a50*/  VIADD R6, R7.reuse, 0xa0 ;  /* 0x000000a007067836 */ /* 0x040fe20000000000 */
[----:B------:R-:W-:Y:S01]  /*1a60*/  ISETP.GE.U32.AND P0, PT, R4, R29, PT ;  /* 0x0000001d0400720c */ /* 0x000fe20003f06070 */
[----:B------:R-:W-:-:S02]  /*1a70*/  VIADD R2, R7, 0xe0 ;  /* 0x000000e007027836 */ /* 0x000fc40000000000 */
[C---:B------:R-:W-:Y:S01]  /*1a80*/  VIADD R4, R7.reuse, 0x100 ;  /* 0x0000010007047836 */ /* 0x040fe20000000000 */
[----:B------:R-:W-:Y:S01]  /*1a90*/  ISETP.GE.U32.AND P1, PT, R6, R29, PT ;  /* 0x0000001d0600720c */ /* 0x000fe20003f26070 */
[C---:B------:R-:W-:Y:S02]  /*1aa0*/  VIADD R28, R7.reuse, 0x120 ;  /* 0x00000120071c7836 */ /* 0x040fe40000000000 */
[C---:B------:R-:W-:Y:S02]  /*1ab0*/  VIADD R3, R7.reuse, 0x160 ;  /* 0x0000016007037836 */ /* 0x040fe40000000000 */
[C---:B------:R-:W-:Y:S02]  /*1ac0*/  VIADD R5, R7.reuse, 0x1a0 ;  /* 0x000001a007057836 */ /* 0x040fe40000000000 */
[----:B------:R-:W-:Y:S02]  /*1ad0*/  VIADD R6, R7, 0x1c0 ;  /* 0x000001c007067836 */ /* 0x000fe40000000000 */
[----:B--2---:R-:W-:-:S02]  /*1ae0*/  IMAD.MOV.U32 R12, RZ, RZ, R10 ;  /* 0x000000ffff0c7224 */ /* 0x004fc400078e000a */
[----:B------:R-:W2:Y:S01]  /*1af0*/  @!P3 LDG.E R10, desc[UR8][R8.64] ;  /* 0x00000008080ab981 */ /* 0x000ea2000c1e1900 */
[-C--:B------:R-:W-:Y:S01]  /*1b00*/  ISETP.GE.U32.AND P3, PT, R2, R29.reuse, PT ;  /* 0x0000001d0200720c */ /* 0x080fe20003f66070 */
[--C-:B------:R-:W-:Y:S02]  /*1b10*/  IMAD.MOV.U32 R14, RZ, RZ, R12.reuse ;  /* 0x000000ffff0e7224 */ /* 0x100fe400078e000c */
[--C-:B------:R-:W-:Y:S02]  /*1b20*/  IMAD.MOV.U32 R16, RZ, RZ, R12.reuse ;  /* 0x000000ffff107224 */ /* 0x100fe400078e000c */
[--C-:B------:R-:W-:Y:S02]  /*1b30*/  IMAD.MOV.U32 R18, RZ, RZ, R12.reuse ;  /* 0x000000ffff127224 */ /* 0x100fe400078e000c */
[----:B------:R-:W3:Y:S01]  /*1b40*/  @!P4 LDG.E R14, desc[UR8][R8.64+0x80] ;  /* 0x00008008080ec981 */ /* 0x000ee2000c1e1900 */
[--C-:B------:R-:W-:Y:S01]  /*1b50*/  IMAD.MOV.U32 R20, RZ, RZ, R12.reuse ;  /* 0x000000ffff147224 */ /* 0x100fe200078e000c */
[----:B------:R-:W-:Y:S01]  /*1b60*/  ISETP.GE.U32.AND P4, PT, R4, R29, PT ;  /* 0x0000001d0400720c */ /* 0x000fe20003f86070 */
[--C-:B------:R-:W-:Y:S01]  /*1b70*/  IMAD.MOV.U32 R22, RZ, RZ, R12.reuse ;  /* 0x000000ffff167224 */ /* 0x100fe200078e000c */
[----:B------:R-:W4:Y:S01]  /*1b80*/  @!P5 LDG.E R16, desc[UR8][R8.64+0x100] ;  /* 0x000100080810d981 */ /* 0x000f22000c1e1900 */
[----:B------:R-:W-:-:S02]  /*1b90*/  IMAD.MOV.U32 R26, RZ, RZ, R12 ;  /* 0x000000ffff1a7224 */ /* 0x000fc400078e000c */
[----:B------:R-:W-:Y:S01]  /*1ba0*/  IMAD.MOV.U32 R36, RZ, RZ, R12 ;  /* 0x000000ffff247224 */ /* 0x000fe200078e000c */
[----:B------:R-:W4:Y:S01]  /*1bb0*/  @!P6 LDG.E R18, desc[UR8][R8.64+0x180] ;  /* 0x000180080812e981 */ /* 0x000f22000c1e1900 */
[C---:B------:R-:W-:Y:S02]  /*1bc0*/  VIADD R2, R7.reuse, 0x140 ;  /* 0x0000014007027836 */ /* 0x040fe40000000000 */
[----:B------:R-:W-:Y:S01]  /*1bd0*/  VIADD R4, R7, 0x180 ;  /* 0x0000018007047836 */ /* 0x000fe20000000000 */
[----:B------:R-:W4:Y:S01]  /*1be0*/  @!P0 LDG.E R20, desc[UR8][R8.64+0x200] ;  /* 0x0002000808148981 */ /* 0x000f22000c1e1900 */
[-C--:B------:R-:W-:Y:S02]  /*1bf0*/  ISETP.GE.U32.AND P5, PT, R28, R29.reuse, PT ;  /* 0x0000001d1c00720c */ /* 0x080fe40003fa6070 */
[-C--:B------:R-:W-:Y:S01]  /*1c00*/  ISETP.GE.U32.AND P6, PT, R2, R29.reuse, PT ;  /* 0x0000001d0200720c */ /* 0x080fe20003fc6070 */
[----:B------:R-:W4:Y:S01]  /*1c10*/  @!P1 LDG.E R22, desc[UR8][R8.64+0x280] ;  /* 0x0002800808169981 */ /* 0x000f22000c1e1900 */
[----:B------:R-:W-:-:S02]  /*1c20*/  ISETP.GE.U32.AND P0, PT, R3, R29, PT ;  /* 0x0000001d0300720c */ /* 0x000fc40003f06070 */
[-C--:B------:R-:W-:Y:S01]  /*1c30*/  ISETP.GE.U32.AND P1, PT, R4, R29.reuse, PT ;  /* 0x0000001d0400720c */ /* 0x080fe20003f26070 */
[----:B------:R-:W4:Y:S01]  /*1c40*/  @!P2 LDG.E R26, desc[UR8][R8.64+0x300] ;  /* 0x00030008081aa981 */ /* 0x000f22000c1e1900 */
[----:B------:R-:W-:-:S03]  /*1c50*/  ISETP.GE.U32.AND P2, PT, R5, R29, PT ;  /* 0x0000001d0500720c */ /* 0x000fc60003f46070 */
[----:B------:R-:W4:Y:S01]  /*1c60*/  @!P3 LDG.E R36, desc[UR8][R8.64+0x380] ;  /* 0x000380080824b981 */ /* 0x000f22000c1e1900 */
[----:B------:R-:W-:Y:S01]  /*1c70*/  ISETP.GE.U32.AND P3, PT, R6, R29, PT ;  /* 0x0000001d0600720c */ /* 0x000fe20003f66070 */
[--C-:B------:R-:W-:Y:S02]  /*1c80*/  IMAD.MOV.U32 R38, RZ, RZ, R12.reuse ;  /* 0x000000ffff267224 */ /* 0x100fe400078e000c */
[--C-:B------:R-:W-:Y:S02]  /*1c90*/  IMAD.MOV.U32 R40, RZ, RZ, R12.reuse ;  /* 0x000000ffff287224 */ /* 0x100fe400078e000c */
[--C-:B------:R-:W-:Y:S02]  /*1ca0*/  IMAD.MOV.U32 R42, RZ, RZ, R12.reuse ;  /* 0x000000ffff2a7224 */ /* 0x100fe400078e000c */
[--C-:B------:R-:W-:Y:S01]  /*1cb0*/  IMAD.MOV.U32 R44, RZ, RZ, R12.reuse ;  /* 0x000000ffff2c7224 */ /* 0x100fe200078e000c */
[----:B------:R-:W4:Y:S01]  /*1cc0*/  @!P4 LDG.E R38, desc[UR8][R8.64+0x400] ;  /* 0x000400080826c981 */ /* 0x000f22000c1e1900 */
[----:B------:R-:W-:-:S02]  /*1cd0*/  IMAD.MOV.U32 R13, RZ, RZ, R12 ;  /* 0x000000ffff0d7224 */ /* 0x000fc400078e000c */
[----:B------:R-:W-:Y:S01]  /*1ce0*/  IMAD.MOV.U32 R15, RZ, RZ, R12 ;  /* 0x000000ffff0f7224 */ /* 0x000fe200078e000c */
[----:B------:R-:W4:Y:S04]  /*1cf0*/  @!P5 LDG.E R40, desc[UR8][R8.64+0x480] ;  /* 0x000480080828d981 */ /* 0x000f28000c1e1900 */
[----:B------:R-:W4:Y:S04]  /*1d00*/  @!P6 LDG.E R42, desc[UR8][R8.64+0x500] ;  /* 0x00050008082ae981 */ /* 0x000f28000c1e1900 */
[----:B------:R-:W4:Y:S04]  /*1d10*/  @!P0 LDG.E R44, desc[UR8][R8.64+0x580] ;  /* 0x00058008082c8981 */ /* 0x000f28000c1e1900 */
[----:B------:R-:W4:Y:S04]  /*1d20*/  @!P1 LDG.E R13, desc[UR8][R8.64+0x600] ;  /* 0x00060008080d9981 */ /* 0x000f28000c1e1900 */
[----:B------:R-:W4:Y:S04]  /*1d30*/  @!P2 LDG.E R15, desc[UR8][R8.64+0x680] ;  /* 0x00068008080fa981 */ /* 0x000f28000c1e1900 */
[----:B------:R-:W4:Y:S01]  /*1d40*/  @!P3 LDG.E R12, desc[UR8][R8.64+0x700] ;  /* 0x00070008080cb981 */ /* 0x000f22000c1e1900 */
[----:B------:R-:W0:Y:S01]  /*1d50*/  S2R R32, SR_LANEID ;  /* 0x0000000000207919 */ /* 0x000e220000000000 */
[----:B------:R-:W1:Y:S01]  /*1d60*/  S2UR UR5, SR_CgaCtaId ;  /* 0x00000000000579c3 */ /* 0x000e620000008800 */
[----:B------:R-:W-:Y:S01]  /*1d70*/  SHF.R.U32.HI R25, RZ, 0x5, R0 ;  /* 0x00000005ff197819 */ /* 0x000fe20000011600 */
[----:B------:R-:W-:Y:S01]  /*1d80*/  UMOV UR4, 0x400 ;  /* 0x0000040000047882 */ /* 0x000fe20000000000 */
[----:B------:R-:W-:Y:S01]  /*1d90*/  ISETP.NE.AND P0, PT, R24, RZ, PT ;  /* 0x000000ff1800720c */ /* 0x000fe20003f05270 */
[----:B-1----:R-:W-:-:S02]  /*1da0*/  ULEA UR4, UR5, UR4, 0x18 ;  /* 0x0000000405047291 */ /* 0x002fc4000f8ec0ff */
[----:B0-----:R-:W-:-:S05]  /*1db0*/  IMAD R7, R25, 0x1e0, R32 ;  /* 0x000001e019077824 */ /* 0x001fca00078e0220 */
[----:B------:R-:W-:-:S05]  /*1dc0*/  LEA R7, R7, UR4, 0x2 ;  /* 0x0000000407077c11 */ /* 0x000fca000f8e10ff */
[----:B--2---:R-:W-:Y:S04]  /*1dd0*/  STS [R7], R10 ;  /* 0x0000000a07007388 */ /* 0x004fe80000000800 */
[----:B---3--:R0:W-:Y:S04]  /*1de0*/  STS [R7+0x80], R14 ;  /* 0x0000800e07007388 */ /* 0x0081e80000000800 */
[----:B----4-:R1:W-:Y:S01]  /*1df0*/  STS [R7+0x100], R16 ;  /* 0x0001001007007388 */ /* 0x0103e20000000800 */
[----:B0-----:R-:W-:-:S03]  /*1e00*/  IMAD R14, R32, 0x38, R7 ;  /* 0x00000038200e7824 */ /* 0x001fc600078e0207 */
        /* <DEDUP_REMOVED lines=13> */
[----:B------:R1:W0:Y:S04]  /*1ee0*/  LDS R8, [R14] ;  /* 0x000000000e087984 */ /* 0x0002280000000800 */
        /* <DEDUP_REMOVED lines=15> */
[----:B--234-:R-:W-:Y:S05]  /*1fe0*/  @P0 BRA `(.L_x_23) ;  /* 0x0000000000b00947 */ /* 0x01cfea0003800000 */
[----:B01----:R-:W-:Y:S02]  /*1ff0*/  IADD3 R13, PT, PT, R10, R9, R8 ;  /* 0x000000090a0d7210 */ /* 0x003fe40007ffe008 */
[----:B------:R-:W-:Y:S02]  /*2000*/  ISETP.GT.AND P0, PT, R32, RZ, PT ;  /* 0x000000ff2000720c */ /* 0x000fe40003f04270 */
[----:B------:R-:W-:Y:S02]  /*2010*/  IADD3 R13, PT, PT, R16, R11, R13 ;  /* 0x0000000b100d7210 */ /* 0x000fe40007ffe00d */
        /* <DEDUP_REMOVED lines=36> */
[----:B------:R-:W-:Y:S01]  /*2260*/  @!P1 IMAD.IADD R12, R14, 0x1, R13 ;  /* 0x000000010e0c9824 */ /* 0x000fe200078e020d */
[----:B------:R-:W-:-:S04]  /*2270*/  ISETP.GE.U32.AND P0, PT, R0, 0x20, PT ;  /* 0x000000200000780c */ /* 0x000fc80003f06070 */
[----:B------:R-:W-:-:S04]  /*2280*/  SEL R13, R12, RZ, P0 ;  /* 0x000000ff0c0d7207 */ /* 0x000fc80000000000 */
[----:B-----5:R-:W-:Y:S01]  /*2290*/  IADD3 R13, PT, PT, R13, R33, R34 ;  /* 0x000000210d0d7210 */ /* 0x020fe20007ffe022 */
[----:B------:R-:W-:Y:S06]  /*22a0*/  BRA `(.L_x_24) ;  /* 0x0000000c00107947 */ /* 0x000fec0003800000 */
.L_x_23:
        /* <DEDUP_REMOVED lines=34> */
[----:B-----5:R-:W-:Y:S04]  /*24d0*/  SHFL.UP PT, R34, R33, 0x1, RZ ;  /* 0x0420000021227989 */ /* 0x020fe800000e00ff */
        /* <DEDUP_REMOVED lines=13> */
[----:B------:R-:W-:-:S07]  /*25b0*/  ISETP.NE.AND P2, PT, R0, RZ, PT ;  /* 0x000000ff0000720c */ /* 0x000fce0003f45270 */
[----:B------:R-:W1:Y:S06]  /*25c0*/  LDC R25, c[0x0][0x370] ;  /* 0x0000dc00ff197b82 */ /* 0x000e6c0000000800 */
[----:B------:R-:W-:Y:S01]  /*25d0*/  @!P2 IMAD.MOV.U32 R14, RZ, RZ, 0x64 ;  /* 0x00000064ff0ea424 */ /* 0x000fe200078e00ff */
[----:B------:R2:W-:Y:S01]  /*25e0*/  @!P2 STS [UR4+0xc], R15 ;  /* 0x00000c0fff00a988 */ /* 0x0005e20008000804 */
[----:B0-----:R-:W-:-:S05]  /*25f0*/  IMAD.WIDE R42, R24, 0x8, R12 ;  /* 0x00000008182a7825 */ /* 0x001fca00078e020c */
[----:B------:R2:W-:Y:S01]  /*2600*/  @!P2 ST.E.64.STRONG.GPU desc[UR8][R42.64+0x100], R14 ;  /* 0x0001000e2a00a985 */ /* 0x0005e2000c10fb08 */
[----:B-1----:R-:W-:Y:S02]  /*2610*/  ISETP.GT.U32.AND P1, PT, R25, 0x1f3, PT ;  /* 0x000001f31900780c */ /* 0x002fe40003f24070 */
[----:B------:R-:W-:-:S05]  /*2620*/  LOP3.LUT R25, RZ, R0, RZ, 0x33, !PT ;  /* 0x00000000ff197212 */ /* 0x000fca00078e33ff */
[----:B------:R-:W-:-:S06]  /*2630*/  IMAD.IADD R34, R24, 0x1, R25 ;  /* 0x0000000118227824 */ /* 0x000fcc00078e0219 */
[----:B--2---:R-:W-:Y:S05]  /*2640*/  @P1 BRA `(.L_x_26) ;  /* 0x0000000000081947 */ /* 0x004fea0003800000 */
[----:B------:R0:W-:Y:S06]  /*2650*/  MEMBAR.SC.CTA ;  /* 0x0000000000007992 */ /* 0x0001ec0000000000 */
[----:B0-----:R-:W-:Y:S05]  /*2660*/  BRA `(.L_x_27) ;  /* 0x0000000000087947 */ /* 0x001fea0003800000 */
.L_x_26:
[----:B------:R-:W-:Y:S05]  /*2670*/  NANOSLEEP 0x1c2 ;  /* 0x000001c20000795d */ /* 0x000fea0003800000 */
[----:B------:R-:W-:Y:S01]  /*2680*/  NOP ;  /* 0x0000000000007918 */ /* 0x000fe20000000000 */
.L_x_27:
[----:B------:R-:W-:-:S05]  /*2690*/  IMAD.WIDE R24, R34, 0x8, R12 ;  /* 0x0000000822187825 */ /* 0x000fca00078e020c */
[----:B------:R-:W2:Y:S01]  /*26a0*/  LD.E.64.STRONG.GPU R12, desc[UR8][R24.64+0x100] ;  /* 0x00010008180c7980 */ /* 0x000ea2000c10fb00 */
[----:B------:R-:W-:Y:S01]  /*26b0*/  UMOV UR5, 0xffffffff ;  /* 0xffffffff00057882 */ /* 0x000fe20000000000 */
[----:B--2---:R-:W-:Y:S02]  /*26c0*/  ISETP.NE.AND P0, PT, R12, 0x63, PT ;  /* 0x000000630c00780c */ /* 0x004fe40003f05270 */
[----:B------:R-:W-:Y:S11]  /*26d0*/  BRA.DIV UR5, `(.L_x_28) ;  /* 0x0000001a05007947 */ /* 0x000ff6000b800000 */
[----:B------:R-:W-:-:S13]  /*26e0*/  VOTE.ANY P0, !P0 ;  /* 0x0000000000ff7806 */ /* 0x000fda0004000100 */
.L_x_76:
[----:B------:R-:W-:Y:S05]  /*26f0*/  @!P0 BRA `(.L_x_29) ;  /* 0x0000000000308947 */ /* 0x000fea0003800000 */
.L_x_33:
[----:B------:R-:W-:Y:S05]  /*2700*/  YIELD ;  /* 0x0000000000007946 */ /* 0x000fea0003800000 */
[----:B------:R-:W-:Y:S05]  /*2710*/  @P1 BRA `(.L_x_30) ;  /* 0x0000000000081947 */ /* 0x000fea0003800000 */
[----:B------:R0:W-:Y:S06]  /*2720*/  MEMBAR.SC.CTA ;  /* 0x0000000000007992 */ /* 0x0001ec0000000000 */
[----:B0-----:R-:W-:Y:S05]  /*2730*/  BRA `(.L_x_31) ;  /* 0x0000000000087947 */ /* 0x001fea0003800000 */
.L_x_30:
[----:B------:R-:W-:Y:S05]  /*2740*/  NANOSLEEP 0x15e ;  /* 0x0000015e0000795d */ /* 0x000fea0003800000 */
[----:B------:R-:W-:Y:S01]  /*2750*/  NOP ;  /* 0x0000000000007918 */ /* 0x000fe20000000000 */
.L_x_31:
[----:B------:R-:W2:Y:S01]  /*2760*/  LD.E.64.STRONG.GPU R12, desc[UR8][R24.64+0x100] ;  /* 0x00010008180c7980 */ /* 0x000ea2000c10fb00 */
[----:B------:R-:W-:Y:S01]  /*2770*/  UMOV UR5, 0xffffffff ;  /* 0xffffffff00057882 */ /* 0x000fe20000000000 */
[----:B--2---:R-:W-:Y:S02]  /*2780*/  ISETP.NE.AND P0, PT, R12, 0x63, PT ;  /* 0x000000630c00780c */ /* 0x004fe40003f05270 */
[----:B------:R-:W-:Y:S11]  /*2790*/  BRA.DIV UR5, `(.L_x_32) ;  /* 0x0000001605f07947 */ /* 0x000ff6000b800000 */
[----:B------:R-:W-:-:S13]  /*27a0*/  VOTE.ANY P0, !P0 ;  /* 0x0000000000ff7806 */ /* 0x000fda0004000100 */
.L_x_79:
[----:B------:R-:W-:Y:S05]  /*27b0*/  @P0 BRA `(.L_x_33) ;  /* 0xfffffffc00d00947 */ /* 0x000fea000383ffff */
.L_x_29:
[----:B------:R-:W-:Y:S01]  /*27c0*/  UMOV UR5, 0xffffffff ;  /* 0xffffffff00057882 */ /* 0x000fe20000000000 */
[----:B------:R-:W-:Y:S02]  /*27d0*/  ISETP.NE.AND P3, PT, R12, 0x65, PT ;  /* 0x000000650c00780c */ /* 0x000fe40003f65270 */
[----:B------:R-:W-:Y:S11]  /*27e0*/  BRA.DIV UR5, `(.L_x_34) ;  /* 0x0000001605fc7947 */ /* 0x000ff6000b800000 */
[----:B------:R-:W0:Y:S01]  /*27f0*/  S2R R35, SR_GEMASK ;  /* 0x0000000000237919 */ /* 0x000e220000003c00 */
[----:B------:R-:W-:Y:S01]  /*2800*/  VOTE.ANY R14, PT, !P3 ;  /* 0x00000000000e7806 */ /* 0x000fe200058e0100 */
        /* <DEDUP_REMOVED lines=9> */
[----:B------:R-:W-:-:S04]  /*28a0*/  ISETP.GE.AND P0, PT, R32, R40, PT ;  /* 0x000000282000720c */ /* 0x000fc80003f06270 */
[----:B-1----:R-:W-:Y:S02]  /*28b0*/  SEL R14, R31, RZ, !P0 ;  /* 0x000000ff1f0e7207 */ /* 0x002fe40004000000 */
[----:B------:R-:W-:-:S03]  /*28c0*/  ISETP.GT.AND P0, PT, R38, R40, PT ;  /* 0x000000282600720c */ /* 0x000fc60003f04270 */
[----:B------:R-:W-:-:S05]  /*28d0*/  IMAD.IADD R39, R14, 0x1, R13 ;  /* 0x000000010e277824 */ /* 0x000fca00078e020d */
[----:B------:R-:W1:Y:S02]  /*28e0*/  SHFL.DOWN PT, R31, R39, 0x2, R40 ;  /* 0x08400000271f7989 */ /* 0x000e6400000e0028 */
[----:B-1----:R-:W-:Y:S02]  /*28f0*/  SEL R14, R31, RZ, !P0 ;  /* 0x000000ff1f0e7207 */ /* 0x002fe40004000000 */
[----:B------:R-:W-:-:S03]  /*2900*/  ISETP.GT.AND P0, PT, R37, R40, PT ;  /* 0x000000282500720c */ /* 0x000fc60003f04270 */
[----:B------:R-:W-:Y:S02]  /*2910*/  IMAD.IADD R45, R39, 0x1, R14 ;  /* 0x00000001272d7824 */ /* 0x000fe400078e020e */
[----:B------:R-:W-:-:S03]  /*2920*/  VIADD R39, R32, 0x10 ;  /* 0x0000001020277836 */ /* 0x000fc60000000000 */
[----:B------:R-:W1:Y:S02]  /*2930*/  SHFL.DOWN PT, R31, R45, 0x4, R40 ;  /* 0x088000002d1f7989 */ /* 0x000e6400000e0028 */
[-C--:B------:R-:W-:Y:S02]  /*2940*/  ISETP.GT.AND P3, PT, R39, R40.reuse, PT ;  /* 0x000000282700720c */ /* 0x080fe40003f64270 */
[----:B-1----:R-:W-:Y:S02]  /*2950*/  SEL R14, R31, RZ, !P0 ;  /* 0x000000ff1f0e7207 */ /* 0x002fe40004000000 */
[----:B------:R-:W-:-:S03]  /*2960*/  ISETP.GT.AND P0, PT, R36, R40, PT ;  /* 0x000000282400720c */ /* 0x000fc60003f04270 */
[----:B------:R-:W-:-:S05]  /*2970*/  IMAD.IADD R44, R45, 0x1, R14 ;  /* 0x000000012d2c7824 */ /* 0x000fca00078e020e */
[----:B------:R-:W1:Y:S02]  /*2980*/  SHFL.DOWN PT, R31, R44, 0x8, R40 ;  /* 0x090000002c1f7989 */ /* 0x000e6400000e0028 */
[----:B-1----:R-:W-:Y:S02]  /*2990*/  SEL R31, R31, RZ, !P0 ;  /* 0x000000ff1f1f7207 */ /* 0x002fe40004000000 */
[----:B------:R-:W-:-:S03]  /*29a0*/  ISETP.NE.AND P0, PT, R12, 0x65, PT ;  /* 0x000000650c00780c */ /* 0x000fc60003f05270 */
[----:B------:R-:W-:Y:S01]  /*29b0*/  IMAD.IADD R41, R44, 0x1, R31 ;  /* 0x000000012c297824 */ /* 0x000fe200078e021f */
[----:B0-----:R-:W-:-:S04]  /*29c0*/  IADD3 R44, P4, PT, R24, 0x100, RZ ;  /* 0x00000100182c7810 */ /* 0x001fc80007f9e0ff */
[----:B------:R-:W0:Y:S01]  /*29d0*/  SHFL.DOWN PT, R31, R41, 0x10, R40 ;  /* 0x0a000000291f7989 */ /* 0x000e2200000e0028 */
[----:B------:R-:W-:-:S04]  /*29e0*/  IMAD.X R45, RZ, RZ, R25, P4 ;  /* 0x000000ffff2d7224 */ /* 0x000fc800020e0619 */
[----:B------:R-:W-:Y:S02]  /*29f0*/  VOTE.ALL P0, P0 ;  /* 0x0000000000ff7806 */ /* 0x000fe40000000000 */
[----:B0-----:R-:W-:-:S05]  /*2a00*/  SEL R12, R31, RZ, !P3 ;  /* 0x000000ff1f0c7207 */ /* 0x001fca0005800000 */
[----:B------:R-:W-:-:S07]  /*2a10*/  IMAD.IADD R40, R41, 0x1, R12 ;  /* 0x0000000129287824 */ /* 0x000fce00078e020c */
.L_x_88:
[----:B------:R-:W-:Y:S05]  /*2a20*/  @!P0 BRA `(.L_x_35) ;  /* 0x0000000000d08947 */ /* 0x000fea0003800000 */
.L_x_43:
[----:B------:R-:W-:-:S05]  /*2a30*/  IMAD.WIDE R24, R34, 0x8, R44 ;  /* 0x0000000822187825 */ /* 0x000fca00078e022c */
[----:B------:R-:W2:Y:S01]  /*2a40*/  LD.E.64.STRONG.GPU R12, desc[UR8][R24.64+-0x100] ;  /* 0xffff0008180c7980 */ /* 0x000ea2000c10fb00 */
[----:B------:R-:W-:Y:S05]  /*2a50*/  YIELD ;  /* 0x0000000000007946 */ /* 0x000fea0003800000 */
[----:B------:R-:W-:Y:S01]  /*2a60*/  UMOV UR5, 0xffffffff ;  /* 0xffffffff00057882 */ /* 0x000fe20000000000 */
[----:B--2---:R-:W-:Y:S02]  /*2a70*/  ISETP.NE.AND P0, PT, R12, 0x63, PT ;  /* 0x000000630c00780c */ /* 0x004fe40003f05270 */
[----:B------:R-:W-:Y:S11]  /*2a80*/  BRA.DIV UR5, `(.L_x_36) ;  /* 0x0000001a05587947 */ /* 0x000ff6000b800000 */
[----:B------:R-:W-:-:S13]  /*2a90*/  VOTE.ANY P0, !P0 ;  /* 0x0000000000ff7806 */ /* 0x000fda0004000100 */
.L_x_91:
[----:B------:R-:W-:Y:S05]  /*2aa0*/  @!P0 BRA `(.L_x_37) ;  /* 0x0000000000308947 */ /* 0x000fea0003800000 */
.L_x_41:
[----:B------:R-:W-:Y:S05]  /*2ab0*/  YIELD ;  /* 0x0000000000007946 */ /* 0x000fea0003800000 */
[----:B------:R-:W-:Y:S05]  /*2ac0*/  @P1 BRA `(.L_x_38) ;  /* 0x0000000000081947 */ /* 0x000fea0003800000 */
[----:B------:R0:W-:Y:S06]  /*2ad0*/  MEMBAR.SC.CTA ;  /* 0x0000000000007992 */ /* 0x0001ec0000000000 */
[----:B0-----:R-:W-:Y:S05]  /*2ae0*/  BRA `(.L_x_39) ;  /* 0x0000000000087947 */ /* 0x001fea0003800000 */
.L_x_38:
[----:B------:R-:W-:Y:S05]  /*2af0*/  NANOSLEEP 0x15e ;  /* 0x0000015e0000795d */ /* 0x000fea0003800000 */
[----:B------:R-:W-:Y:S01]  /*2b00*/  NOP ;  /* 0x0000000000007918 */ /* 0x000fe20000000000 */
.L_x_39:
[----:B------:R-:W2:Y:S01]  /*2b10*/  LD.E.64.STRONG.GPU R12, desc[UR8][R24.64+-0x100] ;  /* 0xffff0008180c7980 */ /* 0x000ea2000c10fb00 */
[----:B------:R-:W-:Y:S01]  /*2b20*/  UMOV UR5, 0xffffffff ;  /* 0xffffffff00057882 */ /* 0x000fe20000000000 */
[----:B--2---:R-:W-:Y:S02]  /*2b30*/  ISETP.NE.AND P0, PT, R12, 0x63, PT ;  /* 0x000000630c00780c */ /* 0x004fe40003f05270 */
[----:B------:R-:W-:Y:S11]  /*2b40*/  BRA.DIV UR5, `(.L_x_40) ;  /* 0x0000001a05487947 */ /* 0x000ff6000b800000 */
[----:B------:R-:W-:-:S13]  /*2b50*/  VOTE.ANY P0, !P0 ;  /* 0x0000000000ff7806 */ /* 0x000fda0004000100 */
.L_x_94:
[----:B------:R-:W-:Y:S05]  /*2b60*/  @P0 BRA `(.L_x_41) ;  /* 0xfffffffc00d00947 */ /* 0x000fea000383ffff */
.L_x_37:
        /* <DEDUP_REMOVED lines=31> */
.L_x_103:
[----:B------:R-:W-:Y:S05]  /*2d60*/  @P0 BRA `(.L_x_43) ;  /* 0xfffffffc00300947 */ /* 0x000fea000383ffff */
.L_x_35:
[----:B------:R-:W-:Y:S01]  /*2d70*/  ISETP.NE.AND P0, PT, R32, RZ, PT ;  /* 0x000000ff2000720c */ /* 0x000fe20003f05270 */
[----:B------:R-:W0:Y:S01]  /*2d80*/  @!P2 S2R R13, SR_CgaCtaId ;  /* 0x00000000000da919 */ /* 0x000e220000008800 */
[----:B------:R-:W-:Y:S01]  /*2d90*/  @!P2 MOV R12, 0x400 ;  /* 0x00000400000ca802 */ /* 0x000fe20000000f00 */
[----:B------:R-:W-:Y:S02]  /*2da0*/  @!P2 IMAD.IADD R15, R15, 0x1, R40 ;  /* 0x000000010f0fa824 */ /* 0x000fe400078e0228 */
[----:B------:R-:W-:-:S05]  /*2db0*/  @!P2 IMAD.MOV.U32 R14, RZ, RZ, 0x65 ;  /* 0x00000065ff0ea424 */ /* 0x000fca00078e00ff */
[----:B------:R1:W-:Y:S03]  /*2dc0*/  @!P2 ST.E.64.STRONG.GPU desc[UR8][R42.64+0x100], R14 ;  /* 0x0001000e2a00a985 */ /* 0x0003e6000c10fb08 */
[----:B------:R-:W-:Y:S01]  /*2dd0*/  @!P0 MOV R24, 0x400 ;  /* 0x0000040000188802 */ /* 0x000fe20000000f00 */
[----:B------:R-:W2:Y:S01]  /*2de0*/  @!P0 S2R R25, SR_CgaCtaId ;  /* 0x0000000000198919 */ /* 0x000ea20000008800 */
[----:B0-----:R-:W-:Y:S01]  /*2df0*/  @!P2 LEA R12, R13, R12, 0x18 ;  /* 0x0000000c0d0ca211 */ /* 0x001fe200078ec0ff */
[----:B------:R-:W-:Y:S02]  /*2e00*/  IMAD.MOV.U32 R13, RZ, RZ, R33 ;  /* 0x000000ffff0d7224 */ /* 0x000fe400078e0021 */
[----:B------:R-:W-:Y:S02]  /*2e10*/  @!P0 IMAD.MOV.U32 R13, RZ, RZ, R40 ;  /* 0x000000ffff0d8224 */ /* 0x000fe400078e0028 */
[----:B------:R1:W-:Y:S04]  /*2e20*/  @!P2 STS [R12+0x8], R15 ;  /* 0x0000080f0c00a388 */ /* 0x0003e80000000800 */
[----:B------:R1:W-:Y:S01]  /*2e30*/  @!P2 STS [R12+0x4], R40 ;  /* 0x000004280c00a388 */ /* 0x0003e20000000800 */
[----:B--2---:R-:W-:-:S05]  /*2e40*/  @!P0 LEA R25, R25, R24, 0x18 ;  /* 0x0000001819198211 */ /* 0x004fca00078ec0ff */
[----:B------:R1:W-:Y:S02]  /*2e50*/  @!P0 STS [R25+0x24], R40 ;  /* 0x0000242819008388 */ /* 0x0003e40000000800 */
.L_x_25:
[----:B------:R-:W-:Y:S05]  /*2e60*/  WARPSYNC.ALL ;  /* 0x0000000000007948 */ /* 0x000fea0003800000 */
[----:B------:R-:W0:Y:S08]  /*2e70*/  S2UR UR5, SR_CgaCtaId ;  /* 0x00000000000579c3 */ /* 0x000e300000008800 */
[----:B------:R-:W-:Y:S01]  /*2e80*/  BAR.SYNC.DEFER_BLOCKING 0x0 ;  /* 0x0000000000007b1d */ /* 0x000fe20000010000 */
[----:B------:R-:W-:-:S05]  /*2e90*/  ISETP.NE.AND P0, PT, R0, RZ, PT ;  /* 0x000000ff0000720c */ /* 0x000fca0003f05270 */
[----:B------:R-:W-:Y:S02]  /*2ea0*/  UMOV UR4, 0x400 ;  /* 0x0000040000047882 */ /* 0x000fe40000000000 */
[----:B0-----:R-:W-:-:S09]  /*2eb0*/  ULEA UR4, UR5, UR4, 0x18 ;  /* 0x0000000405047291 */ /* 0x001fd2000f8ec0ff */
[----:B-1----:R-:W0:Y:S02]  /*2ec0*/  LDS R12, [UR4+0x24] ;  /* 0x00002404ff0c7984 */ /* 0x002e240008000800 */
[----:B0-----:R-:W-:-:S05]  /*2ed0*/  SEL R12, R12, RZ, P0 ;  /* 0x000000ff0c0c7207 */ /* 0x001fca0000000000 */
[----:B------:R-:W-:-:S07]  /*2ee0*/  IMAD.IADD R13, R12, 0x1, R13 ;  /* 0x000000010c0d7824 */ /* 0x000fce00078e020d */
.L_x_24:
[----:B------:R-:W-:Y:S01]  /*2ef0*/  IMAD.IADD R8, R8, 0x1, R13 ;  /* 0x0000000108087824 */ /* 0x000fe200078e020d */
[----:B------:R-:W0:Y:S01]  /*2f00*/  S2R R12, SR_LANEID ;  /* 0x00000000000c7919 */ /* 0x000e220000000000 */
[----:B------:R-:W-:Y:S02]  /*2f10*/  BAR.SYNC.DEFER_BLOCKING 0x0 ;  /* 0x0000000000007b1d */ /* 0x000fe40000010000 */
[----:B------:R-:W-:Y:S01]  /*2f20*/  IMAD.IADD R9, R9, 0x1, R8 ;  /* 0x0000000109097824 */ /* 0x000fe200078e0208 */
[----:B------:R-:W-:-:S03]  /*2f30*/  ISETP.NE.AND P0, PT, R0, RZ, PT ;  /* 0x000000ff0000720c */ /* 0x000fc60003f05270 */
[----:B------:R-:W-:Y:S01]  /*2f40*/  IMAD.IADD R10, R10, 0x1, R9 ;  /* 0x000000010a0a7824 */ /* 0x000fe200078e0209 */
[----:B------:R-:W1:Y:S01]  /*2f50*/  LDCU.64 UR6, c[0x0][0x388] ;  /* 0x00007100ff0677ac */ /* 0x000e620008000a00 */
[----:B------:R-:W2:Y:S02]  /*2f60*/  S2R R0, SR_TID.X ;  /* 0x0000000000007919 */ /* 0x000ea40000002100 */
[----:B------:R-:W-:-:S04]  /*2f70*/  IMAD.IADD R11, R11, 0x1, R10 ;  /* 0x000000010b0b7824 */ /* 0x000fc800078e020a */
[----:B------:R-:W-:-:S04]  /*2f80*/  IMAD.IADD R16, R16, 0x1, R11 ;  /* 0x0000000110107824 */ /* 0x000fc800078e020b */
[----:B------:R-:W-:-:S04]  /*2f90*/  IMAD.IADD R17, R17, 0x1, R16 ;  /* 0x0000000111117824 */ /* 0x000fc800078e0210 */
[----:B------:R-:W-:-:S04]  /*2fa0*/  IMAD.IADD R18, R18, 0x1, R17 ;  /* 0x0000000112127824 */ /* 0x000fc800078e0211 */
[----:B------:R-:W-:Y:S02]  /*2fb0*/  IMAD.IADD R19, R19, 0x1, R18 ;  /* 0x0000000113137824 */ /* 0x000fe400078e0212 */
[----:B0-----:R-:W-:Y:S02]  /*2fc0*/  IMAD R12, R12, 0x38, R7 ;  /* 0x000000380c0c7824 */ /* 0x001fe400078e0207 */
[----:B------:R-:W-:-:S03]  /*2fd0*/  IMAD.IADD R20, R20, 0x1, R19 ;  /* 0x0000000114147824 */ /* 0x000fc600078e0213 */
[----:B------:R-:W-:Y:S01]  /*2fe0*/  STS [R12], R13 ;  /* 0x0000000d0c007388 */ /* 0x000fe20000000800 */
[----:B------:R-:W-:-:S03]  /*2ff0*/  IMAD.IADD R21, R21, 0x1, R20 ;  /* 0x0000000115157824 */ /* 0x000fc600078e0214 */
[----:B------:R2:W-:Y:S01]  /*3000*/  STS [R12+0x4], R8 ;  /* 0x000004080c007388 */ /* 0x0005e20000000800 */
[----:B------:R-:W-:-:S03]  /*3010*/  IMAD.IADD R22, R22, 0x1, R21 ;  /* 0x0000000116167824 */ /* 0x000fc600078e0215 */
[----:B------:R0:W-:Y:S01]  /*3020*/  STS [R12+0x8], R9 ;  /* 0x000008090c007388 */ /* 0x0001e20000000800 */
[----:B------:R-:W-:-:S03]  /*3030*/  IMAD.IADD R23, R23, 0x1, R22 ;  /* 0x0000000117177824 */ /* 0x000fc600078e0216 */
[----:B------:R3:W-:Y:S01]  /*3040*/  STS [R12+0xc], R10 ;  /* 0x00000c0a0c007388 */ /* 0x0007e20000000800 */
[----:B------:R-:W-:Y:S01]  /*3050*/  IMAD.IADD R26, R26, 0x1, R23 ;  /* 0x000000011a1a7824 */ /* 0x000fe200078e0217 */
[C---:B--2---:R-:W-:Y:S02]  /*3060*/  LOP3.LUT R8, R0.reuse, 0x1f, RZ, 0xc0, !PT ;  /* 0x0000001f00087812 */ /* 0x044fe400078ec0ff */
[----:B------:R-:W-:Y:S01]  /*3070*/  STS [R12+0x10], R11 ;  /* 0x0000100b0c007388 */ /* 0x000fe20000000800 */
[----:B------:R-:W-:Y:S01]  /*3080*/  IMAD.IADD R27, R27, 0x1, R26 ;  /* 0x000000011b1b7824 */ /* 0x000fe200078e021a */
[----:B0-----:R-:W-:Y:S02]  /*3090*/  LOP3.LUT R9, R0, 0x3e0, RZ, 0xc0, !PT ;  /* 0x000003e000097812 */ /* 0x001fe400078ec0ff */
[----:B------:R0:W-:Y:S03]  /*30a0*/  STS [R12+0x14], R16 ;  /* 0x000014100c007388 */ /* 0x0001e60000000800 */
[----:B------:R-:W-:Y:S01]  /*30b0*/  IMAD R0, R9, 0xf, R8 ;  /* 0x0000000f09007824 */ /* 0x000fe200078e0208 */
[----:B------:R-:W-:Y:S03]  /*30c0*/  STS [R12+0x18], R17 ;  /* 0x000018110c007388 */ /* 0x000fe60000000800 */
[C---:B---3--:R-:W-:Y:S01]  /*30d0*/  VIADD R10, R0.reuse, 0x20 ;  /* 0x00000020000a7836 */ /* 0x048fe20000000000 */
[----:B------:R-:W-:Y:S01]  /*30e0*/  STS [R12+0x1c], R18 ;  /* 0x00001c120c007388 */ /* 0x000fe20000000800 */
[----:B------:R-:W-:-:S02]  /*30f0*/  VIADD R14, R0, 0xa0 ;  /* 0x000000a0000e7836 */ /* 0x000fc40000000000 */
[----:B0-----:R-:W-:Y:S01]  /*3100*/  VIADD R16, R0, 0xc0 ;  /* 0x000000c000107836 */ /* 0x001fe20000000000 */
[----:B------:R-:W-:Y:S04]  /*3110*/  STS [R12+0x20], R19 ;  /* 0x000020130c007388 */ /* 0x000fe80000000800 */
[----:B------:R-:W-:Y:S04]  /*3120*/  STS [R12+0x24], R20 ;  /* 0x000024140c007388 */ /* 0x000fe80000000800 */
[----:B------:R-:W-:Y:S04]  /*3130*/  STS [R12+0x28], R21 ;  /* 0x000028150c007388 */ /* 0x000fe80000000800 */
[----:B------:R-:W-:Y:S04]  /*3140*/  STS [R12+0x2c], R22 ;  /* 0x00002c160c007388 */ /* 0x000fe80000000800 */
[----:B------:R-:W-:Y:S04]  /*3150*/  STS [R12+0x30], R23 ;  /* 0x000030170c007388 */ /* 0x000fe80000000800 */
[----:B------:R-:W-:Y:S04]  /*3160*/  STS [R12+0x34], R26 ;  /* 0x0000341a0c007388 */ /* 0x000fe80000000800 */
[----:B------:R0:W-:Y:S01]  /*3170*/  STS [R12+0x38], R27 ;  /* 0x0000381b0c007388 */ /* 0x0001e20000000800 */
[----:B------:R-:W-:-:S03]  /*3180*/  NOP ;  /* 0x0000000000007918 */ /* 0x000fc60000000000 */
[----:B------:R-:W-:Y:S01]  /*3190*/  LDS R11, [R7] ;  /* 0x00000000070b7984 */ /* 0x000fe20000000800 */
[----:B0-----:R-:W-:-:S03]  /*31a0*/  VIADD R12, R0, 0x40 ;  /* 0x00000040000c7836 */ /* 0x001fc60000000000 */
[----:B------:R-:W-:Y:S04]  /*31b0*/  LDS R13, [R7+0x80] ;  /* 0x00008000070d7984 */ /* 0x000fe80000000800 */
        /* <DEDUP_REMOVED lines=13> */
[----:B------:R-:W-:Y:S01]  /*3290*/  @!P0 STS [UR4+0x1e00], R29 ;  /* 0x001e001dff008988 */ /* 0x000fe20008000804 */
[----:B------:R-:W-:Y:S01]  /*32a0*/  BAR.SYNC.DEFER_BLOCKING 0x0 ;  /* 0x0000000000007b1d */ /* 0x000fe20000010000 */
[----:B------:R-:W-:-:S05]  /*32b0*/  IADD3 R30, P0, PT, R30, R0, RZ ;  /* 0x000000001e1e7210 */ /* 0x000fca0007f1e0ff */
[----:B------:R-:W-:Y:S01]  /*32c0*/  IMAD.X R9, RZ, RZ, RZ, P0 ;  /* 0x000000ffff097224 */ /* 0x000fe200000e06ff */
[----:B-1----:R-:W-:-:S04]  /*32d0*/  LEA R8, P0, R30, UR6, 0x2 ;  /* 0x000000061e087c11 */ /* 0x002fc8000f8010ff */
[----:B------:R-:W-:Y:S01]  /*32e0*/  LEA.HI.X R9, R30, UR7, R9, 0x2, P0 ;  /* 0x000000071e097c11 */ /* 0x000fe200080f1409 */
[----:B------:R-:W0:Y:S02]  /*32f0*/  LDS R43, [UR4+0x1e00] ;  /* 0x001e0004ff2b7984 */ /* 0x000e240008000800 */
[-C--:B0-----:R-:W-:Y:S02]  /*3300*/  ISETP.GE.AND P3, PT, R0, R43.reuse, PT ;  /* 0x0000002b0000720c */ /* 0x081fe40003f66270 */
[-C--:B------:R-:W-:Y:S01]  /*3310*/  ISETP.GE.AND P4, PT, R10, R43.reuse, PT ;  /* 0x0000002b0a00720c */ /* 0x080fe20003f86270 */
[----:B------:R-:W-:Y:S01]  /*3320*/  VIADD R10, R0, 0x60 ;  /* 0x00000060000a7836 */ /* 0x000fe20000000000 */
[-C--:B------:R-:W-:Y:S01]  /*3330*/  ISETP.GE.AND P5, PT, R12, R43.reuse, PT ;  /* 0x0000002b0c00720c */ /* 0x080fe20003fa6270 */
[----:B------:R-:W-:Y:S01]  /*3340*/  VIADD R12, R0, 0x80 ;  /* 0x00000080000c7836 */ /* 0x000fe20000000000 */
[-C--:B------:R-:W-:Y:S02]  /*3350*/  ISETP.GE.AND P1, PT, R14, R43.reuse, PT ;  /* 0x0000002b0e00720c */ /* 0x080fe40003f26270 */
[-C--:B------:R-:W-:Y:S01]  /*3360*/  ISETP.GE.AND P6, PT, R10, R43.reuse, PT ;  /* 0x0000002b0a00720c */ /* 0x080fe20003fc6270 */
[----:B------:R-:W-:Y:S01]  /*3370*/  VIADD R10, R0, 0xe0 ;  /* 0x000000e0000a7836 */ /* 0x000fe20000000000 */
[-C--:B------:R-:W-:Y:S01]  /*3380*/  ISETP.GE.AND P0, PT, R12, R43.reuse, PT ;  /* 0x0000002b0c00720c */ /* 0x080fe20003f06270 */
[----:B------:R-:W-:Y:S01]  /*3390*/  VIADD R0, R0, 0x100 ;  /* 0x0000010000007836 */ /* 0x000fe20000000000 */
[-C--:B------:R-:W-:Y:S01]  /*33a0*/  ISETP.GE.AND P2, PT, R16, R43.reuse, PT ;  /* 0x0000002b1000720c */ /* 0x080fe20003f46270 */
[----:B------:R0:W-:Y:S01]  /*33b0*/  @!P3 STG.E desc[UR8][R8.64], R11 ;  /* 0x0000000b0800b986 */ /* 0x0001e2000c101908 */
[----:B------:R-:W-:-:S03]  /*33c0*/  ISETP.GE.AND P3, PT, R10, R43, PT ;  /* 0x0000002b0a00720c */ /* 0x000fc60003f66270 */
        /* <DEDUP_REMOVED lines=14> */
[----:B------:R0:W-:Y:S04]  /*34b0*/  @!P4 STG.E desc[UR8][R8.64+0x400], R27 ;  /* 0x0004001b0800c986 */ /* 0x0001e8000c101908 */
[----:B------:R0:W-:Y:S04]  /*34c0*/  @!P5 STG.E desc[UR8][R8.64+0x480], R31 ;  /* 0x0004801f0800d986 */ /* 0x0001e8000c101908 */
[----:B------:R0:W-:Y:S04]  /*34d0*/  @!P6 STG.E desc[UR8][R8.64+0x500], R33 ;  /* 0x000500210800e986 */ /* 0x0001e8000c101908 */
[----:B------:R0:W-:Y:S04]  /*34e0*/  @!P0 STG.E desc[UR8][R8.64+0x580], R35 ;  /* 0x0005802308008986 */ /* 0x0001e8000c101908 */
[----:B------:R0:W-:Y:S04]  /*34f0*/  @!P1 STG.E desc[UR8][R8.64+0x600], R37 ;  /* 0x0006002508009986 */ /* 0x0001e8000c101908 */
[----:B------:R0:W-:Y:S01]  /*3500*/  @!P2 STG.E desc[UR8][R8.64+0x680], R39 ;  /* 0x000680270800a986 */ /* 0x0001e2000c101908 */
[----:B------:R-:W-:Y:S05]  /*3510*/  @P3 EXIT ;  /* 0x000000000000394d */ /* 0x000fea0003800000 */
[----:B------:R-:W-:Y:S01]  /*3520*/  STG.E desc[UR8][R8.64+0x700], R41 ;  /* 0x0007002908007986 */ /* 0x000fe2000c101908 */
[----:B------:R-:W-:Y:S05]  /*3530*/  EXIT ;  /* 0x000000000000794d */ /* 0x000fea0003800000 */
.L_x_7:
[----:B------:R-:W-:Y:S01]  /*3540*/  BSSY B1, `(.L_x_44) ;  /* 0x0000006000017945 */ /* 0x000fe20003800000 */
[----:B------:R-:W-:Y:S01]  /*3550*/  PLOP3.LUT P0, PT, P0, PT, PT, 0x8, 0x80 ;  /* 0x000000000080781c */ /* 0x000fe2000070e170 */
[----:B------:R-:W-:-:S12]  /*3560*/  IMAD.MOV.U32 R14, RZ, RZ, -0x1 ;  /* 0xffffffffff0e7424 */ /* 0x000fd800078e00ff */
[----:B-----5:R-:W-:Y:S05]  /*3570*/  WARPSYNC.COLLECTIVE R14, `(.L_x_45) ;  /* 0x000000000e087348 */ /* 0x020fea0003c00000 */
[----:B------:R-:W-:Y:S01]  /*3580*/  VOTE.ANY P0, P0 ;  /* 0x0000000000ff7806 */ /* 0x000fe20000000100 */
[----:B-----5:R-:W-:-:S12]  /*3590*/  ENDCOLLECTIVE ;  /* 0x000000000000791b */ /* 0x020fd80003800000 */
.L_x_45:
[----:B------:R-:W-:Y:S05]  /*35a0*/  BSYNC B1 ;  /* 0x0000000000017941 */ /* 0x000fea0003800000 */
.L_x_44:
[----:B------:R-:W-:Y:S05]  /*35b0*/  BRA `(.L_x_46) ;  /* 0xffffffd400c07947 */ /* 0x000fea000383ffff */
.L_x_11:
[----:B------:R-:W-:Y:S01]  /*35c0*/  BSSY B1, `(.L_x_47) ;  /* 0x0000006000017945 */ /* 0x000fe20003800000 */
[----:B------:R-:W-:Y:S01]  /*35d0*/  PLOP3.LUT P0, PT, P0, PT, PT, 0x8, 0x80 ;  /* 0x000000000080781c */ /* 0x000fe2000070e170 */
[----:B------:R-:W-:-:S12]  /*35e0*/  IMAD.MOV.U32 R14, RZ, RZ, -0x1 ;  /* 0xffffffffff0e7424 */ /* 0x000fd800078e00ff */
[----:B-----5:R-:W-:Y:S05]  /*35f0*/  WARPSYNC.COLLECTIVE R14, `(.L_x_48) ;  /* 0x000000000e087348 */ /* 0x020fea0003c00000 */
[----:B------:R-:W-:Y:S01]  /*3600*/  VOTE.ANY P0, P0 ;  /* 0x0000000000ff7806 */ /* 0x000fe20000000100 */
[----:B-----5:R-:W-:-:S12]  /*3610*/  ENDCOLLECTIVE ;  /* 0x000000000000791b */ /* 0x020fd80003800000 */
.L_x_48:
[----:B------:R-:W-:Y:S05]  /*3620*/  BSYNC B1 ;  /* 0x0000000000017941 */ /* 0x000fea0003800000 */
.L_x_47:
[----:B------:R-:W-:Y:S05]  /*3630*/  BRA `(.L_x_49) ;  /* 0xffffffd400d07947 */ /* 0x000fea000383ffff */
.L_x_13:
[----:B------:R-:W0:Y:S01]  /*3640*/  S2R R33, SR_GEMASK ;  /* 0x0000000000217919 */ /* 0x000e220000003c00 */
[----:B------:R-:W-:Y:S01]  /*3650*/  BSSY B1, `(.L_x_50) ;  /* 0x0000006000017945 */ /* 0x000fe20003800000 */
[----:B------:R-:W-:Y:S01]  /*3660*/  PLOP3.LUT P3, PT, P0, PT, PT, 0x8, 0x80 ;  /* 0x000000000080781c */ /* 0x000fe2000076e170 */
[----:B------:R-:W-:-:S12]  /*3670*/  IMAD.MOV.U32 R14, RZ, RZ, -0x1 ;  /* 0xffffffffff0e7424 */ /* 0x000fd800078e00ff */
[----:B0----5:R-:W-:Y:S05]  /*3680*/  WARPSYNC.COLLECTIVE R14, `(.L_x_51) ;  /* 0x000000000e087348 */ /* 0x021fea0003c00000 */
[----:B------:R-:W-:Y:S01]  /*3690*/  VOTE.ANY R14, PT, P3 ;  /* 0x00000000000e7806 */ /* 0x000fe200018e0100 */
[----:B0----5:R-:W-:Y:S06]  /*36a0*/  ENDCOLLECTIVE ;  /* 0x000000000000791b */ /* 0x021fec0003800000 */
.L_x_51:
[----:B------:R-:W-:Y:S05]  /*36b0*/  BSYNC B1 ;  /* 0x0000000000017941 */ /* 0x000fea0003800000 */
.L_x_50:
[----:B------:R-:W-:Y:S01]  /*36c0*/  LOP3.LUT R14, R14, 0x80000000, R33, 0xec, !PT ;  /* 0x800000000e0e7812 */ /* 0x000fe200078eec21 */
[C---:B------:R-:W-:Y:S02]  /*36d0*/  VIADD R34, R4.reuse, 0x2 ;  /* 0x0000000204227836 */ /* 0x040fe40000000000 */
[----:B------:R-:W-:Y:S02]  /*36e0*/  VIADD R35, R4, 0x4 ;  /* 0x0000000404237836 */ /* 0x000fe40000000000 */
[----:B------:R-:W-:Y:S02]  /*36f0*/  VIADD R25, R14, 0xffffffff ;  /* 0xffffffff0e197836 */ /* 0x000fe40000000000 */
[C---:B------:R-:W-:Y:S02]  /*3700*/  VIADD R36, R4.reuse, 0x8 ;  /* 0x0000000804247836 */ /* 0x040fe40000000000 */
[----:B------:R-:W-:Y:S01]  /*3710*/  VIADD R37, R4, 0x10 ;  /* 0x0000001004257836 */ /* 0x000fe20000000000 */
[----:B------:R-:W-:Y:S01]  /*3720*/  LOP3.LUT R39, R14, R25, RZ, 0xc, !PT ;  /* 0x000000190e277212 */ /* 0x000fe200078e0cff */
[----:B------:R-:W-:-:S02]  /*3730*/  IMAD.MOV.U32 R25, RZ, RZ, 0x1 ;  /* 0x00000001ff197424 */ /* 0x000fc400078e00ff */
[----:B------:R-:W-:-:S03]  /*3740*/  IMAD.MOV.U32 R14, RZ, RZ, -0x1 ;  /* 0xffffffffff0e7424 */ /* 0x000fc600078e00ff */
[----:B------:R-:W0:Y:S02]  /*3750*/  POPC R39, R39 ;  /* 0x0000002700277309 */ /* 0x000e240000000000 */
[----:B0-----:R-:W-:Y:S01]  /*3760*/  IMAD.MOV.U32 R24, RZ, RZ, R39 ;  /* 0x000000ffff187224 */ /* 0x001fe200078e0027 */
[-C--:B------:R-:W-:Y:S02]  /*3770*/  ISETP.GE.AND P0, PT, R4, R39.reuse, PT ;  /* 0x000000270400720c */ /* 0x080fe40003f06270 */
[----:B------:R-:W-:-:S13]  /*3780*/  ISETP.GT.AND P1, PT, R36, R39, PT ;  /* 0x000000272400720c */ /* 0x000fda0003f24270 */
[----:B------:R-:W-:Y:S05]  /*3790*/  WARPSYNC.COLLECTIVE R14, `(.L_x_52) ;  /* 0x000000000e087348 */ /* 0x000fea0003c00000 */
[----:B------:R0:W1:Y:S02]  /*37a0*/  SHFL.DOWN P3, R31, R13, R25, R24 ;  /* 0x080000190d1f7389 */ /* 0x0000640000060018 */
[----:B01----:R-:W-:Y:S05]  /*37b0*/  ENDCOLLECTIVE ;  /* 0x000000000000791b */ /* 0x003fea0003800000 */
.L_x_52:
[----:B------:R-:W-:Y:S01]  /*37c0*/  IMAD.MOV.U32 R25, RZ, RZ, 0x2 ;  /* 0x00000002ff197424 */ /* 0x000fe200078e00ff */
[----:B------:R-:W-:Y:S02]  /*37d0*/  SEL R26, R31, RZ, !P0 ;  /* 0x000000ff1f1a7207 */ /* 0x000fe40004000000 */
[----:B------:R-:W-:-:S03]  /*37e0*/  ISETP.GT.AND P0, PT, R34, R39, PT ;  /* 0x000000272200720c */ /* 0x000fc60003f04270 */
[----:B------:R-:W-:-:S04]  /*37f0*/  IMAD.IADD R26, R26, 0x1, R13 ;  /* 0x000000011a1a7824 */ /* 0x000fc800078e020d */
[----:B------:R-:W-:-:S07]  /*3800*/  IMAD.MOV.U32 R13, RZ, RZ, R26 ;  /* 0x000000ffff0d7224 */ /* 0x000fce00078e001a */
[----:B------:R-:W-:Y:S05]  /*3810*/  WARPSYNC.COLLECTIVE R14, `(.L_x_53) ;  /* 0x000000000e087348 */ /* 0x000fea0003c00000 */
[----:B------:R0:W1:Y:S02]  /*3820*/  SHFL.DOWN P3, R31, R13, R25, R24 ;  /* 0x080000190d1f7389 */ /* 0x0000640000060018 */
[----:B01----:R-:W-:Y:S05]  /*3830*/  ENDCOLLECTIVE ;  /* 0x000000000000791b */ /* 0x003fea0003800000 */
.L_x_53:
[----:B------:R-:W-:Y:S01]  /*3840*/  IMAD.MOV.U32 R25, RZ, RZ, 0x4 ;  /* 0x00000004ff197424 */ /* 0x000fe200078e00ff */
[----:B------:R-:W-:Y:S02]  /*3850*/  SEL R31, R31, RZ, !P0 ;  /* 0x000000ff1f1f7207 */ /* 0x000fe40004000000 */
[----:B------:R-:W-:-:S03]  /*3860*/  ISETP.GT.AND P0, PT, R35, R39, PT ;  /* 0x000000272300720c */ /* 0x000fc60003f04270 */
[----:B------:R-:W-:Y:S02]  /*3870*/  IMAD.IADD R38, R26, 0x1, R31 ;  /* 0x000000011a267824 */ /* 0x000fe400078e021f */
[----:B------:R-:W0:Y:S02]  /*3880*/  LDC.64 R26, c[0x0][0x390] ;  /* 0x0000e400ff1a7b82 */ /* 0x000e240000000a00 */
[----:B------:R-:W-:-:S07]  /*3890*/  IMAD.MOV.U32 R13, RZ, RZ, R38 ;  /* 0x000000ffff0d7224 */ /* 0x000fce00078e0026 */
[----:B0-----:R-:W-:Y:S05]  /*38a0*/  WARPSYNC.COLLECTIVE R14, `(.L_x_54) ;  /* 0x000000000e087348 */ /* 0x001fea0003c00000 */
[----:B------:R1:W2:Y:S02]  /*38b0*/  SHFL.DOWN P3, R31, R13, R25, R24 ;  /* 0x080000190d1f7389 */ /* 0x0002a40000060018 */
[----:B012---:R-:W-:Y:S05]  /*38c0*/  ENDCOLLECTIVE ;  /* 0x000000000000791b */ /* 0x007fea0003800000 */
.L_x_54:
[----:B------:R-:W-:Y:S01]  /*38d0*/  IMAD.MOV.U32 R25, RZ, RZ, 0x8 ;  /* 0x00000008ff197424 */ /* 0x000fe200078e00ff */
[----:B------:R-:W-:Y:S02]  /*38e0*/  SEL R31, R31, RZ, !P0 ;  /* 0x000000ff1f1f7207 */ /* 0x000fe40004000000 */
[----:B------:R-:W-:-:S03]  /*38f0*/  ISETP.NE.AND P0, PT, R12, 0x65, PT ;  /* 0x000000650c00780c */ /* 0x000fc60003f05270 */
[----:B------:R-:W-:-:S04]  /*3900*/  IMAD.IADD R42, R38, 0x1, R31 ;  /* 0x00000001262a7824 */ /* 0x000fc800078e021f */
[----:B------:R-:W-:-:S07]  /*3910*/  IMAD.MOV.U32 R13, RZ, RZ, R42 ;  /* 0x000000ffff0d7224 */ /* 0x000fce00078e002a */
[----:B------:R-:W-:Y:S05]  /*3920*/  WARPSYNC.COLLECTIVE R14, `(.L_x_55) ;  /* 0x000000000e087348 */ /* 0x000fea0003c00000 */
[----:B------:R0:W1:Y:S02]  /*3930*/  SHFL.DOWN P3, R31, R13, R25, R24 ;  /* 0x080000190d1f7389 */ /* 0x0000640000060018 */
[----:B01----:R-:W-:Y:S05]  /*3940*/  ENDCOLLECTIVE ;  /* 0x000000000000791b */ /* 0x003fea0003800000 */
.L_x_55:
        /* <DEDUP_REMOVED lines=8> */
.L_x_56:
[----:B------:R-:W-:Y:S05]  /*39d0*/  WARPSYNC.COLLECTIVE R14, `(.L_x_57) ;  /* 0x000000000e087348 */ /* 0x000fea0003c00000 */
[----:B------:R-:W-:Y:S01]  /*39e0*/  VOTE.ALL P0, P0 ;  /* 0x0000000000ff7806 */ /* 0x000fe20000000000 */
[----:B------:R-:W-:-:S12]  /*39f0*/  ENDCOLLECTIVE ;  /* 0x000000000000791b */ /* 0x000fd80003800000 */
.L_x_57:
[----:B------:R-:W-:Y:S02]  /*3a00*/  SEL R31, R31, RZ, !P1 ;  /* 0x000000ff1f1f7207 */ /* 0x000fe40004800000 */
[----:B------:R-:W-:-:S03]  /*3a10*/  IADD3 R26, P1, PT, R26, 0x100, RZ ;  /* 0x000001001a1a7810 */ /* 0x000fc60007f3e0ff */
[----:B------:R-:W-:Y:S02]  /*3a20*/  IMAD.IADD R38, R44, 0x1, R31 ;  /* 0x000000012c267824 */ /* 0x000fe400078e021f */
[----:B------:R-:W-:Y:S01]  /*3a30*/  IMAD.X R27, RZ, RZ, R27, P1 ;  /* 0x000000ffff1b7224 */ /* 0x000fe200008e061b */
[----:B------:R-:W-:Y:S07]  /*3a40*/  BRA `(.L_x_58) ;  /* 0xffffffd400687947 */ /* 0x000fee000383ffff */
.L_x_15:
[----:B------:R-:W-:Y:S01]  /*3a50*/  BSSY B1, `(.L_x_59) ;  /* 0x0000006000017945 */ /* 0x000fe20003800000 */
[----:B------:R-:W-:Y:S01]  /*3a60*/  PLOP3.LUT P0, PT, P0, PT, PT, 0x8, 0x80 ;  /* 0x000000000080781c */ /* 0x000fe2000070e170 */
[----:B------:R-:W-:-:S12]  /*3a70*/  IMAD.MOV.U32 R14, RZ, RZ, -0x1 ;  /* 0xffffffffff0e7424 */ /* 0x000fd800078e00ff */
[----:B------:R-:W-:Y:S05]  /*3a80*/  WARPSYNC.COLLECTIVE R14, `(.L_x_60) ;  /* 0x000000000e087348 */ /* 0x000fea0003c00000 */
[----:B------:R-:W-:Y:S01]  /*3a90*/  VOTE.ANY P0, P0 ;  /* 0x0000000000ff7806 */ /* 0x000fe20000000100 */
[----:B------:R-:W-:-:S12]  /*3aa0*/  ENDCOLLECTIVE ;  /* 0x000000000000791b */ /* 0x000fd80003800000 */
.L_x_60:
[----:B------:R-:W-:Y:S05]  /*3ab0*/  BSYNC B1 ;  /* 0x0000000000017941 */ /* 0x000fea0003800000 */
.L_x_59:
[----:B------:R-:W-:Y:S05]  /*3ac0*/  BRA `(.L_x_61) ;  /* 0xffffffd400687947 */ /* 0x000fea000383ffff */
.L_x_19:
[----:B------:R-:W-:Y:S01]  /*3ad0*/  BSSY B1, `(.L_x_62) ;  /* 0x0000006000017945 */ /* 0x000fe20003800000 */
[----:B------:R-:W-:Y:S01]  /*3ae0*/  PLOP3.LUT P0, PT, P0, PT, PT, 0x8, 0x80 ;  /* 0x000000000080781c */ /* 0x000fe2000070e170 */
[----:B------:R-:W-:-:S12]  /*3af0*/  IMAD.MOV.U32 R14, RZ, RZ, -0x1 ;  /* 0xffffffffff0e7424 */ /* 0x000fd800078e00ff */
[----:B------:R-:W-:Y:S05]  /*3b00*/  WARPSYNC.COLLECTIVE R14, `(.L_x_63) ;  /* 0x000000000e087348 */ /* 0x000fea0003c00000 */
[----:B------:R-:W-:Y:S01]  /*3b10*/  VOTE.ANY P0, P0 ;  /* 0x0000000000ff7806 */ /* 0x000fe20000000100 */
[----:B------:R-:W-:-:S12]  /*3b20*/  ENDCOLLECTIVE ;  /* 0x000000000000791b */ /* 0x000fd80003800000 */
.L_x_63:
[----:B------:R-:W-:Y:S05]  /*3b30*/  BSYNC B1 ;  /* 0x0000000000017941 */ /* 0x000fea0003800000 */
.L_x_62:
[----:B------:R-:W-:Y:S05]  /*3b40*/  BRA `(.L_x_64) ;  /* 0xffffffd4007c7947 */ /* 0x000fea000383ffff */
.L_x_21:
[----:B------:R-:W-:Y:S01]  /*3b50*/  BSSY B1, `(.L_x_65) ;  /* 0x0000006000017945 */ /* 0x000fe20003800000 */
[----:B------:R-:W-:Y:S01]  /*3b60*/  PLOP3.LUT P3, PT, P0, PT, PT, 0x8, 0x80 ;  /* 0x000000000080781c */ /* 0x000fe2000076e170 */
[----:B------:R-:W-:-:S12]  /*3b70*/  IMAD.MOV.U32 R14, RZ, RZ, -0x1 ;  /* 0xffffffffff0e7424 */ /* 0x000fd800078e00ff */
[----:B------:R-:W-:Y:S05]  /*3b80*/  WARPSYNC.COLLECTIVE R14, `(.L_x_66) ;  /* 0x000000000e087348 */ /* 0x000fea0003c00000 */
[----:B------:R-:W-:Y:S01]  /*3b90*/  VOTE.ANY R14, PT, P3 ;  /* 0x00000000000e7806 */ /* 0x000fe200018e0100 */
[----:B------:R-:W-:Y:S06]  /*3ba0*/  ENDCOLLECTIVE ;  /* 0x000000000000791b */ /* 0x000fec0003800000 */
.L_x_66:
[----:B------:R-:W-:Y:S05]  /*3bb0*/  BSYNC B1 ;  /* 0x0000000000017941 */ /* 0x000fea0003800000 */
.L_x_65:
[----:B------:R-:W-:Y:S01]  /*3bc0*/  LOP3.LUT R14, R14, 0x80000000, R33, 0xec, !PT ;  /* 0x800000000e0e7812 */ /* 0x000fe200078eec21 */
[----:B------:R-:W-:-:S04]  /*3bd0*/  VIADD R32, R32, 0xffffffe0 ;  /* 0xffffffe020207836 */ /* 0x000fc80000000000 */
[----:B------:R-:W-:-:S05]  /*3be0*/  VIADD R25, R14, 0xffffffff ;  /* 0xffffffff0e197836 */ /* 0x000fca0000000000 */
[----:B------:R-:W-:Y:S01]  /*3bf0*/  LOP3.LUT R42, R14, R25, RZ, 0xc, !PT ;  /* 0x000000190e2a7212 */ /* 0x000fe200078e0cff */
[----:B------:R-:W-:Y:S02]  /*3c00*/  IMAD.MOV.U32 R25, RZ, RZ, 0x1 ;  /* 0x00000001ff197424 */ /* 0x000fe400078e00ff */
[----:B------:R-:W-:Y:S01]  /*3c10*/  IMAD.MOV.U32 R14, RZ, RZ, -0x1 ;  /* 0xffffffffff0e7424 */ /* 0x000fe200078e00ff */
[----:B------:R0:W1:Y:S06]  /*3c20*/  POPC R24, R42 ;  /* 0x0000002a00187309 */ /* 0x00006c0000000000 */
[----:B01----:R-:W-:Y:S05]  /*3c30*/  WARPSYNC.COLLECTIVE R14, `(.L_x_67) ;  /* 0x000000000e087348 */ /* 0x003fea0003c00000 */
[----:B-1----:R1:W2:Y:S02]  /*3c40*/  SHFL.DOWN P3, R31, R13, R25, R24 ;  /* 0x080000190d1f7389 */ /* 0x0022a40000060018 */
[----:B012---:R-:W-:Y:S05]  /*3c50*/  ENDCOLLECTIVE ;  /* 0x000000000000791b */ /* 0x007fea0003800000 */
.L_x_67:
[----:B------:R-:W-:Y:S01]  /*3c60*/  ISETP.GE.AND P0, PT, R4, R24, PT ;  /* 0x000000180400720c */ /* 0x000fe20003f06270 */
[----:B------:R-:W-:-:S03]  /*3c70*/  IMAD.MOV.U32 R25, RZ, RZ, 0x2 ;  /* 0x00000002ff197424 */ /* 0x000fc600078e00ff */
[----:B------:R-:W-:Y:S02]  /*3c80*/  SEL R44, R31, RZ, !P0 ;  /* 0x000000ff1f2c7207 */ /* 0x000fe40004000000 */
[----:B------:R-:W-:-:S03]  /*3c90*/  ISETP.GT.AND P0, PT, R34, R24, PT ;  /* 0x000000182200720c */ /* 0x000fc60003f04270 */
[----:B------:R-:W-:-:S04]  /*3ca0*/  IMAD.IADD R39, R44, 0x1, R13 ;  /* 0x000000012c277824 */ /* 0x000fc800078e020d */
[----:B------:R-:W-:-:S07]  /*3cb0*/  IMAD.MOV.U32 R13, RZ, RZ, R39 ;  /* 0x000000ffff0d7224 */ /* 0x000fce00078e0027 */
[----:B------:R-:W-:Y:S05]  /*3cc0*/  WARPSYNC.COLLECTIVE R14, `(.L_x_68) ;  /* 0x000000000e087348 */ /* 0x000fea0003c00000 */
[----:B------:R0:W1:Y:S02]  /*3cd0*/  SHFL.DOWN P3, R31, R13, R25, R24 ;  /* 0x080000190d1f7389 */ /* 0x0000640000060018 */
[----:B01----:R-:W-:Y:S05]  /*3ce0*/  ENDCOLLECTIVE ;  /* 0x000000000000791b */ /* 0x003fea0003800000 */
.L_x_68:
        /* <DEDUP_REMOVED lines=8> */
.L_x_69:
        /* <DEDUP_REMOVED lines=8> */
.L_x_70:
        /* <DEDUP_REMOVED lines=8> */
.L_x_71:
[----:B------:R-:W-:Y:S02]  /*3e70*/  SEL R31, R31, RZ, !P0 ;  /* 0x000000ff1f1f7207 */ /* 0x000fe40004000000 */
[----:B------:R-:W-:Y:S02]  /*3e80*/  ISETP.NE.AND P0, PT, R12, 0x65, PT ;  /* 0x000000650c00780c */ /* 0x000fe40003f05270 */
[----:B------:R-:W-:-:S11]  /*3e90*/  IADD3 R38, PT, PT, R39, R31, R38 ;  /* 0x0000001f27267210 */ /* 0x000fd60007ffe026 */
[----:B------:R-:W-:Y:S05]  /*3ea0*/  WARPSYNC.COLLECTIVE R14, `(.L_x_72) ;  /* 0x000000000e087348 */ /* 0x000fea0003c00000 */
[----:B------:R-:W-:Y:S01]  /*3eb0*/  VOTE.ALL P0, P0 ;  /* 0x0000000000ff7806 */ /* 0x000fe20000000000 */
[----:B------:R-:W-:-:S12]  /*3ec0*/  ENDCOLLECTIVE ;  /* 0x000000000000791b */ /* 0x000fd80003800000 */
.L_x_72:
[----:B------:R-:W-:Y:S05]  /*3ed0*/  BRA `(.L_x_73) ;  /* 0xffffffd400187947 */ /* 0x000fea000383ffff */
.L_x_28:
[----:B------:R-:W-:Y:S01]  /*3ee0*/  BSSY B0, `(.L_x_74) ;  /* 0x0000006000007945 */ /* 0x000fe20003800000 */
[----:B------:R-:W-:Y:S01]  /*3ef0*/  PLOP3.LUT P0, PT, P0, PT, PT, 0x8, 0x80 ;  /* 0x000000000080781c */ /* 0x000fe2000070e170 */
[----:B------:R-:W-:-:S12]  /*3f00*/  IMAD.MOV.U32 R14, RZ, RZ, -0x1 ;  /* 0xffffffffff0e7424 */ /* 0x000fd800078e00ff */
[----:B------:R-:W-:Y:S05]  /*3f10*/  WARPSYNC.COLLECTIVE R14, `(.L_x_75) ;  /* 0x000000000e087348 */ /* 0x000fea0003c00000 */
[----:B------:R-:W-:Y:S01]  /*3f20*/  VOTE.ANY P0, P0 ;  /* 0x0000000000ff7806 */ /* 0x000fe20000000100 */
[----:B------:R-:W-:-:S12]  /*3f30*/  ENDCOLLECTIVE ;  /* 0x000000000000791b */ /* 0x000fd80003800000 */
.L_x_75:
[----:B------:R-:W-:Y:S05]  /*3f40*/  BSYNC B0 ;  /* 0x0000000000007941 */ /* 0x000fea0003800000 */
.L_x_74:
[----:B------:R-:W-:Y:S05]  /*3f50*/  BRA `(.L_x_76) ;  /* 0xffffffe400e47947 */ /* 0x000fea000383ffff */
.L_x_32:
[----:B------:R-:W-:Y:S01]  /*3f60*/  BSSY B0, `(.L_x_77) ;  /* 0x0000006000007945 */ /* 0x000fe20003800000 */
[----:B------:R-:W-:Y:S01]  /*3f70*/  PLOP3.LUT P0, PT, P0, PT, PT, 0x8, 0x80 ;  /* 0x000000000080781c */ /* 0x000fe2000070e170 */
[----:B------:R-:W-:-:S12]  /*3f80*/  IMAD.MOV.U32 R14, RZ, RZ, -0x1 ;  /* 0xffffffffff0e7424 */ /* 0x000fd800078e00ff */
[----:B------:R-:W-:Y:S05]  /*3f90*/  WARPSYNC.COLLECTIVE R14, `(.L_x_78) ;  /* 0x000000000e087348 */ /* 0x000fea0003c00000 */
[----:B------:R-:W-:Y:S01]  /*3fa0*/  VOTE.ANY P0, P0 ;  /* 0x0000000000ff7806 */ /* 0x000fe20000000100 */
[----:B------:R-:W-:-:S12]  /*3fb0*/  ENDCOLLECTIVE ;  /* 0x000000000000791b */ /* 0x000fd80003800000 */
.L_x_78:
[----:B------:R-:W-:Y:S05]  /*3fc0*/  BSYNC B0 ;  /* 0x0000000000007941 */ /* 0x000fea0003800000 */
.L_x_77:
[----:B------:R-:W-:Y:S05]  /*3fd0*/  BRA `(.L_x_79) ;  /* 0xffffffe400f47947 */ /* 0x000fea000383ffff */
.L_x_34:
[----:B------:R-:W0:Y:S01]  /*3fe0*/  S2R R35, SR_GEMASK ;  /* 0x0000000000237919 */ /* 0x000e220000003c00 */
[----:B------:R-:W-:Y:S01]  /*3ff0*/  BSSY B0, `(.L_x_80) ;  /* 0x0000007000007945 */ /* 0x000fe20003800000 */
[----:B------:R-:W-:Y:S01]  /*4000*/  ISETP.NE.AND P0, PT, R12, 0x65, PT ;  /* 0x000000650c00780c */ /* 0x000fe20003f05270 */
[----:B------:R-:W-:Y:S01]  /*4010*/  IMAD.MOV.U32 R14, RZ, RZ, -0x1 ;  /* 0xffffffffff0e7424 */ /* 0x000fe200078e00ff */
[----:B------:R-:W-:-:S13]  /*4020*/  PLOP3.LUT P3, PT, P3, PT, PT, 0x8, 0x80 ;  /* 0x000000000080781c */ /* 0x000fda0001f6e170 */
[----:B0-----:R-:W-:Y:S05]  /*4030*/  WARPSYNC.COLLECTIVE R14, `(.L_x_81) ;  /* 0x000000000e087348 */ /* 0x001fea0003c00000 */
[----:B------:R-:W-:Y:S01]  /*4040*/  VOTE.ANY R14, PT, P3 ;  /* 0x00000000000e7806 */ /* 0x000fe200018e0100 */
[----:B0-----:R-:W-:Y:S06]  /*4050*/  ENDCOLLECTIVE ;  /* 0x000000000000791b */ /* 0x001fec0003800000 */
.L_x_81:
[----:B------:R-:W-:Y:S05]  /*4060*/  BSYNC B0 ;  /* 0x0000000000007941 */ /* 0x000fea0003800000 */
.L_x_80:
[----:B------:R-:W-:Y:S01]  /*4070*/  LOP3.LUT R14, R14, 0x80000000, R35, 0xec, !PT ;  /* 0x800000000e0e7812 */ /* 0x000fe200078eec23 */
[C---:B------:R-:W-:Y:S02]  /*4080*/  VIADD R38, R32.reuse, 0x2 ;  /* 0x0000000220267836 */ /* 0x040fe40000000000 */
[----:B------:R-:W-:Y:S02]  /*4090*/  VIADD R37, R32, 0x4 ;  /* 0x0000000420257836 */ /* 0x000fe40000000000 */
[----:B------:R-:W-:Y:S02]  /*40a0*/  VIADD R25, R14, 0xffffffff ;  /* 0xffffffff0e197836 */ /* 0x000fe40000000000 */
[----:B------:R-:W-:-:S03]  /*40b0*/  VIADD R36, R32, 0x8 ;  /* 0x0000000820247836 */ /* 0x000fc60000000000 */
[----:B------:R-:W-:Y:S01]  /*40c0*/  LOP3.LUT R40, R14, R25, RZ, 0xc, !PT ;  /* 0x000000190e287212 */ /* 0x000fe200078e0cff */
[----:B------:R-:W-:Y:S02]  /*40d0*/  IMAD.MOV.U32 R25, RZ, RZ, 0x1 ;  /* 0x00000001ff197424 */ /* 0x000fe400078e00ff */
[----:B------:R-:W-:-:S03]  /*40e0*/  IMAD.MOV.U32 R14, RZ, RZ, -0x1 ;  /* 0xffffffffff0e7424 */ /* 0x000fc600078e00ff */
[----:B------:R-:W0:Y:S02]  /*40f0*/  POPC R40, R40 ;  /* 0x0000002800287309 */ /* 0x000e240000000000 */
[----:B0-----:R-:W-:-:S07]  /*4100*/  IMAD.MOV.U32 R24, RZ, RZ, R40 ;  /* 0x000000ffff187224 */ /* 0x001fce00078e0028 */
[----:B------:R-:W-:Y:S05]  /*4110*/  WARPSYNC.COLLECTIVE R14, `(.L_x_82) ;  /* 0x000000000e087348 */ /* 0x000fea0003c00000 */
[----:B------:R0:W1:Y:S02]  /*4120*/  SHFL.DOWN P3, R31, R13, R25, R24 ;  /* 0x080000190d1f7389 */ /* 0x0000640000060018 */
[----:B01----:R-:W-:Y:S05]  /*4130*/  ENDCOLLECTIVE ;  /* 0x000000000000791b */ /* 0x003fea0003800000 */
.L_x_82:
[----:B------:R-:W-:Y:S01]  /*4140*/  IMAD.MOV.U32 R25, RZ, RZ, 0x2 ;  /* 0x00000002ff197424 */ /* 0x000fe200078e00ff */
[----:B------:R-:W-:-:S04]  /*4150*/  ISETP.GE.AND P3, PT, R32, R40, PT ;  /* 0x000000282000720c */ /* 0x000fc80003f66270 */
[----:B------:R-:W-:-:S05]  /*4160*/  SEL R12, R31, RZ, !P3 ;  /* 0x000000ff1f0c7207 */ /* 0x000fca0005800000 */
[----:B------:R-:W-:-:S04]  /*4170*/  IMAD.IADD R39, R12, 0x1, R13 ;  /* 0x000000010c277824 */ /* 0x000fc800078e020d */
[----:B------:R-:W-:-:S07]  /*4180*/  IMAD.MOV.U32 R13, RZ, RZ, R39 ;  /* 0x000000ffff0d7224 */ /* 0x000fce00078e0027 */
[----:B------:R-:W-:Y:S05]  /*4190*/  WARPSYNC.COLLECTIVE R14, `(.L_x_83) ;  /* 0x000000000e087348 */ /* 0x000fea0003c00000 */
[----:B------:R0:W1:Y:S02]  /*41a0*/  SHFL.DOWN P3, R31, R13, R25, R24 ;  /* 0x080000190d1f7389 */ /* 0x0000640000060018 */
[----:B01----:R-:W-:Y:S05]  /*41b0*/  ENDCOLLECTIVE ;  /* 0x000000000000791b */ /* 0x003fea0003800000 */
.L_x_83:
[----:B------:R-:W-:Y:S01]  /*41c0*/  IMAD.MOV.U32 R25, RZ, RZ, 0x4 ;  /* 0x00000004ff197424 */ /* 0x000fe200078e00ff */
[----:B------:R-:W-:-:S04]  /*41d0*/  ISETP.GT.AND P3, PT, R38, R40, PT ;  /* 0x000000282600720c */ /* 0x000fc80003f64270 */
[----:B------:R-:W-:-:S05]  /*41e0*/  SEL R12, R31, RZ, !P3 ;  /* 0x000000ff1f0c7207 */ /* 0x000fca0005800000 */
[----:B------:R-:W-:Y:S02]  /*41f0*/  IMAD.IADD R45, R39, 0x1, R12 ;  /* 0x00000001272d7824 */ /* 0x000fe400078e020c */
[----:B------:R-:W-:Y:S02]  /*4200*/  VIADD R39, R32, 0x10 ;  /* 0x0000001020277836 */ /* 0x000fe40000000000 */
[----:B------:R-:W-:-:S07]  /*4210*/  IMAD.MOV.U32 R13, RZ, RZ, R45 ;  /* 0x000000ffff0d7224 */ /* 0x000fce00078e002d */
[----:B------:R-:W-:Y:S05]  /*4220*/  WARPSYNC.COLLECTIVE R14, `(.L_x_84) ;  /* 0x000000000e087348 */ /* 0x000fea0003c00000 */
[----:B------:R0:W1:Y:S02]  /*4230*/  SHFL.DOWN P3, R31, R13, R25, R24 ;  /* 0x080000190d1f7389 */ /* 0x0000640000060018 */
[----:B01----:R-:W-:Y:S05]  /*4240*/  ENDCOLLECTIVE ;  /* 0x000000000000791b */ /* 0x003fea0003800000 */
.L_x_84:
[----:B------:R-:W-:Y:S01]  /*4250*/  IMAD.MOV.U32 R25, RZ, RZ, 0x8 ;  /* 0x00000008ff197424 */ /* 0x000fe200078e00ff */
[----:B------:R-:W-:-:S04]  /*4260*/  ISETP.GT.AND P3, PT, R37, R40, PT ;  /* 0x000000282500720c */ /* 0x000fc80003f64270 */
[----:B------:R-:W-:-:S05]  /*4270*/  SEL R44, R31, RZ, !P3 ;  /* 0x000000ff1f2c7207 */ /* 0x000fca0005800000 */
[----:B------:R-:W-:-:S04]  /*4280*/  IMAD.IADD R44, R45, 0x1, R44 ;  /* 0x000000012d2c7824 */ /* 0x000fc800078e022c */
[----:B------:R-:W-:-:S07]  /*4290*/  IMAD.MOV.U32 R13, RZ, RZ, R44 ;  /* 0x000000ffff0d7224 */ /* 0x000fce00078e002c */
[----:B------:R-:W-:Y:S05]  /*42a0*/  WARPSYNC.COLLECTIVE R14, `(.L_x_85) ;  /* 0x000000000e087348 */ /* 0x000fea0003c00000 */
[----:B------:R0:W1:Y:S02]  /*42b0*/  SHFL.DOWN P3, R31, R13, R25, R24 ;  /* 0x080000190d1f7389 */ /* 0x0000640000060018 */
[----:B01----:R-:W-:Y:S05]  /*42c0*/  ENDCOLLECTIVE ;  /* 0x000000000000791b */ /* 0x003fea0003800000 */
.L_x_85:
        /* <DEDUP_REMOVED lines=8> */
.L_x_86:
[----:B------:R-:W-:Y:S05]  /*4350*/  WARPSYNC.COLLECTIVE R14, `(.L_x_87) ;  /* 0x000000000e087348 */ /* 0x000fea0003c00000 */
[----:B------:R-:W-:Y:S01]  /*4360*/  VOTE.ALL P0, P0 ;  /* 0x0000000000ff7806 */ /* 0x000fe20000000000 */
[----:B------:R-:W-:-:S12]  /*4370*/  ENDCOLLECTIVE ;  /* 0x000000000000791b */ /* 0x000fd80003800000 */
.L_x_87:
[----:B------:R-:W0:Y:S01]  /*4380*/  LDC.64 R12, c[0x0][0x390] ;  /* 0x0000e400ff0c7b82 */ /* 0x000e220000000a00 */
[----:B------:R-:W-:-:S04]  /*4390*/  ISETP.GT.AND P3, PT, R39, R40, PT ;  /* 0x000000282700720c */ /* 0x000fc80003f64270 */
[----:B------:R-:W-:-:S05]  /*43a0*/  SEL R40, R31, RZ, !P3 ;  /* 0x000000ff1f287207 */ /* 0x000fca0005800000 */
[----:B------:R-:W-:Y:S01]  /*43b0*/  IMAD.IADD R40, R41, 0x1, R40 ;  /* 0x0000000129287824 */ /* 0x000fe200078e0228 */
[----:B0-----:R-:W-:-:S05]  /*43c0*/  IADD3 R44, P3, PT, R12, 0x100, RZ ;  /* 0x000001000c2c7810 */ /* 0x001fca0007f7e0ff */
[----:B------:R-:W-:Y:S01]  /*43d0*/  IMAD.X R45, RZ, RZ, R13, P3 ;  /* 0x000000ffff2d7224 */ /* 0x000fe200018e060d */
[----:B------:R-:W-:Y:S07]  /*43e0*/  BRA `(.L_x_88) ;  /* 0xffffffe4008c7947 */ /* 0x000fee000383ffff */
.L_x_36:
[----:B------:R-:W-:Y:S01]  /*43f0*/  BSSY B0, `(.L_x_89) ;  /* 0x0000006000007945 */ /* 0x000fe20003800000 */
[----:B------:R-:W-:Y:S01]  /*4400*/  PLOP3.LUT P0, PT, P0, PT, PT, 0x8, 0x80 ;  /* 0x000000000080781c */ /* 0x000fe2000070e170 */
[----:B------:R-:W-:-:S12]  /*4410*/  IMAD.MOV.U32 R14, RZ, RZ, -0x1 ;  /* 0xffffffffff0e7424 */ /* 0x000fd800078e00ff */
[----:B------:R-:W-:Y:S05]  /*4420*/  WARPSYNC.COLLECTIVE R14, `(.L_x_90) ;  /* 0x000000000e087348 */ /* 0x000fea0003c00000 */
[----:B------:R-:W-:Y:S01]  /*4430*/  VOTE.ANY P0, P0 ;  /* 0x0000000000ff7806 */ /* 0x000fe20000000100 */
[----:B------:R-:W-:-:S12]  /*4440*/  ENDCOLLECTIVE ;  /* 0x000000000000791b */ /* 0x000fd80003800000 */
.L_x_90:
[----:B------:R-:W-:Y:S05]  /*4450*/  BSYNC B0 ;  /* 0x0000000000007941 */ /* 0x000fea0003800000 */
.L_x_89:
[----:B------:R-:W-:Y:S05]  /*4460*/  BRA `(.L_x_91) ;  /* 0xffffffe4008c7947 */ /* 0x000fea000383ffff */
.L_x_40:
[----:B------:R-:W-:Y:S01]  /*4470*/  BSSY B0, `(.L_x_92) ;  /* 0x0000006000007945 */ /* 0x000fe20003800000 */
[----:B------:R-:W-:Y:S01]  /*4480*/  PLOP3.LUT P0, PT, P0, PT, PT, 0x8, 0x80 ;  /* 0x000000000080781c */ /* 0x000fe2000070e170 */
[----:B------:R-:W-:-:S12]  /*4490*/  IMAD.MOV.U32 R14, RZ, RZ, -0x1 ;  /* 0xffffffffff0e7424 */ /* 0x000fd800078e00ff */
[----:B------:R-:W-:Y:S05]  /*44a0*/  WARPSYNC.COLLECTIVE R14, `(.L_x_93) ;  /* 0x000000000e087348 */ /* 0x000fea0003c00000 */
[----:B------:R-:W-:Y:S01]  /*44b0*/  VOTE.ANY P0, P0 ;  /* 0x0000000000ff7806 */ /* 0x000fe20000000100 */
[----:B------:R-:W-:-:S12]  /*44c0*/  ENDCOLLECTIVE ;  /* 0x000000000000791b */ /* 0x000fd80003800000 */
.L_x_93:
[----:B------:R-:W-:Y:S05]  /*44d0*/  BSYNC B0 ;  /* 0x0000000000007941 */ /* 0x000fea0003800000 */
.L_x_92:
[----:B------:R-:W-:Y:S05]  /*44e0*/  BRA `(.L_x_94) ;  /* 0xffffffe4009c7947 */ /* 0x000fea000383ffff */
.L_x_42:
[----:B------:R-:W-:Y:S01]  /*44f0*/  BSSY B0, `(.L_x_95) ;  /* 0x0000006000007945 */ /* 0x000fe20003800000 */
[----:B------:R-:W-:Y:S01]  /*4500*/  PLOP3.LUT P3, PT, P0, PT, PT, 0x8, 0x80 ;  /* 0x000000000080781c */ /* 0x000fe2000076e170 */
[----:B------:R-:W-:-:S12]  /*4510*/  IMAD.MOV.U32 R14, RZ, RZ, -0x1 ;  /* 0xffffffffff0e7424 */ /* 0x000fd800078e00ff */
[----:B------:R-:W-:Y:S05]  /*4520*/  WARPSYNC.COLLECTIVE R14, `(.L_x_96) ;  /* 0x000000000e087348 */ /* 0x000fea0003c00000 */
[----:B------:R-:W-:Y:S01]  /*4530*/  VOTE.ANY R14, PT, P3 ;  /* 0x00000000000e7806 */ /* 0x000fe200018e0100 */
[----:B------:R-:W-:Y:S06]  /*4540*/  ENDCOLLECTIVE ;  /* 0x000000000000791b */ /* 0x000fec0003800000 */
.L_x_96:
[----:B------:R-:W-:Y:S05]  /*4550*/  BSYNC B0 ;  /* 0x0000000000007941 */ /* 0x000fea0003800000 */
.L_x_95:
[----:B------:R-:W-:Y:S01]  /*4560*/  LOP3.LUT R14, R14, 0x80000000, R35, 0xec, !PT ;  /* 0x800000000e0e7812 */ /* 0x000fe200078eec23 */
[----:B------:R-:W-:-:S04]  /*4570*/  VIADD R34, R34, 0xffffffe0 ;  /* 0xffffffe022227836 */ /* 0x000fc80000000000 */
[----:B------:R-:W-:-:S05]  /*4580*/  VIADD R25, R14, 0xffffffff ;  /* 0xffffffff0e197836 */ /* 0x000fca0000000000 */
[----:B------:R-:W-:Y:S01]  /*4590*/  LOP3.LUT R25, R14, R25, RZ, 0xc, !PT ;  /* 0x000000190e197212 */ /* 0x000fe200078e0cff */
[----:B------:R-:W-:-:S03]  /*45a0*/  IMAD.MOV.U32 R14, RZ, RZ, -0x1 ;  /* 0xffffffffff0e7424 */ /* 0x000fc600078e00ff */
[----:B------:R0:W1:Y:S02]  /*45b0*/  POPC R24, R25 ;  /* 0x0000001900187309 */ /* 0x0000640000000000 */
[----:B0-----:R-:W-:Y:S01]  /*45c0*/  IMAD.MOV.U32 R25, RZ, RZ, 0x1 ;  /* 0x00000001ff197424 */ /* 0x001fe200078e00ff */
[----:B-1----:R-:W-:-:S13]  /*45d0*/  ISETP.GE.AND P0, PT, R32, R24, PT ;  /* 0x000000182000720c */ /* 0x002fda0003f06270 */
[----:B------:R-:W-:Y:S05]  /*45e0*/  WARPSYNC.COLLECTIVE R14, `(.L_x_97) ;  /* 0x000000000e087348 */ /* 0x000fea0003c00000 */
[----:B------:R0:W1:Y:S02]  /*45f0*/  SHFL.DOWN P3, R31, R13, R25, R24 ;  /* 0x080000190d1f7389 */ /* 0x0000640000060018 */
[----:B01----:R-:W-:Y:S05]  /*4600*/  ENDCOLLECTIVE ;  /* 0x000000000000791b */ /* 0x003fea0003800000 */
.L_x_97:
        /* <DEDUP_REMOVED lines=8> */
.L_x_98:
        /* <DEDUP_REMOVED lines=8> */
.L_x_99:
[----:B------:R-:W-:Y:S01]  /*4710*/  IMAD.MOV.U32 R25, RZ, RZ, 0x8 ;  /* 0x00000008ff197424 */ /* 0x000fe200078e00ff */
[----:B------:R-:W-:Y:S02]  /*4720*/  SEL R31, R31, RZ, !P0 ;  /* 0x000000ff1f1f7207 */ /* 0x000fe40004000000 */
[----:B------:R-:W-:-:S03]  /*4730*/  ISETP.GT.AND P0, PT, R36, R24, PT ;  /* 0x000000182400720c */ /* 0x000fc60003f04270 */
[----:B------:R-:W-:-:S10]  /*4740*/  IMAD.IADD R13, R41, 0x1, R31 ;  /* 0x00000001290d7824 */ /* 0x000fd400078e021f */
[----:B------:R-:W-:Y:S05]  /*4750*/  WARPSYNC.COLLECTIVE R14, `(.L_x_100) ;  /* 0x000000000e087348 */ /* 0x000fea0003c00000 */
[----:B------:R0:W1:Y:S02]  /*4760*/  SHFL.DOWN P3, R31, R13, R25, R24 ;  /* 0x080000190d1f7389 */ /* 0x0000640000060018 */
[----:B01----:R-:W-:Y:S05]  /*4770*/  ENDCOLLECTIVE ;  /* 0x000000000000791b */ /* 0x003fea0003800000 */
.L_x_100:
        /* <DEDUP_REMOVED lines=8> */
.L_x_101:
[----:B------:R-:W-:Y:S02]  /*4800*/  SEL R31, R31, RZ, !P0 ;  /* 0x000000ff1f1f7207 */ /* 0x000fe40004000000 */
[----:B------:R-:W-:Y:S02]  /*4810*/  ISETP.NE.AND P0, PT, R12, 0x65, PT ;  /* 0x000000650c00780c */ /* 0x000fe40003f05270 */
[----:B------:R-:W-:-:S11]  /*4820*/  IADD3 R40, PT, PT, R41, R31, R40 ;  /* 0x0000001f29287210 */ /* 0x000fd60007ffe028 */
[----:B------:R-:W-:Y:S05]  /*4830*/  WARPSYNC.COLLECTIVE R14, `(.L_x_102) ;  /* 0x000000000e087348 */ /* 0x000fea0003c00000 */
[----:B------:R-:W-:Y:S01]  /*4840*/  VOTE.ALL P0, P0 ;  /* 0x0000000000ff7806 */ /* 0x000fe20000000000 */
[----:B------:R-:W-:-:S12]  /*4850*/  ENDCOLLECTIVE ;  /* 0x000000000000791b */ /* 0x000fd80003800000 */
.L_x_102:
[----:B------:R-:W-:Y:S05]  /*4860*/  BRA `(.L_x_103) ;  /* 0xffffffe4003c7947 */ /* 0x000fea000383ffff */
.L_x_104:
[----:B------:R-:W-:-:S00]  /*4870*/  BRA `(.L_x_104) ;  /* 0xfffffffc00fc7947 */ /* 0x000fc0000383ffff */
[----:B------:R-:W-:-:S00]  /*4880*/  NOP ;  /* 0x0000000000007918 */ /* 0x000fc00000000000 */
[----:B------:R-:W-:-:S00]  /*4890*/  NOP ;  /* 0x0000000000007918 */ /* 0x000fc00000000000 */
[----:B------:R-:W-:-:S00]  /*48a0*/  NOP ;  /* 0x0000000000007918 */ /* 0x000fc00000000000 */
[----:B------:R-:W-:-:S00]  /*48b0*/  NOP ;  /* 0x0000000000007918 */ /* 0x000fc00000000000 */
[----:B------:R-:W-:-:S00]  /*48c0*/  NOP ;  /* 0x0000000000007918 */ /* 0x000fc00000000000 */
[----:B------:R-:W-:-:S00]  /*48d0*/  NOP ;  /* 0x0000000000007918 */ /* 0x000fc00000000000 */
[----:B------:R-:W-:-:S00]  /*48e0*/  NOP ;  /* 0x0000000000007918 */ /* 0x000fc00000000000 */
[----:B------:R-:W-:-:S00]  /*48f0*/  NOP ;  /* 0x0000000000007918 */ /* 0x000fc00000000000 */
.L_x_107:


//--------------------- .text._ZN3cub18CUB_300001_SM_10006detail4scan20DeviceScanInitKernelINS0_13ScanTileStateIiLb1EEEEEvT_i --------------------------
	.section	.text._ZN3cub18CUB_300001_SM_10006detail4scan20DeviceScanInitKernelINS0_13ScanTileStateIiLb1EEEEEvT_i,"ax",@progbits
	.align	128
        .global         _ZN3cub18CUB_300001_SM_10006detail4scan20DeviceScanInitKernelINS0_13ScanTileStateIiLb1EEEEEvT_i
        .type           _ZN3cub18CUB_300001_SM_10006detail4scan20DeviceScanInitKernelINS0_13ScanTileStateIiLb1EEEEEvT_i,@function
        .size           _ZN3cub18CUB_300001_SM_10006detail4scan20DeviceScanInitKernelINS0_13ScanTileStateIiLb1EEEEEvT_i,(.L_x_108 - _ZN3cub18CUB_300001_SM_10006detail4scan20DeviceScanInitKernelINS0_13ScanTileStateIiLb1EEEEEvT_i)
        .other          _ZN3cub18CUB_300001_SM_10006detail4scan20DeviceScanInitKernelINS0_13ScanTileStateIiLb1EEEEEvT_i,@"STO_CUDA_ENTRY STV_DEFAULT"
_ZN3cub18CUB_300001_SM_10006detail4scan20DeviceScanInitKernelINS0_13ScanTileStateIiLb1EEEEEvT_i:
.text._ZN3cub18CUB_300001_SM_10006detail4scan20DeviceScanInitKernelINS0_13ScanTileStateIiLb1EEEEEvT_i:
[----:B------:R-:W-:Y:S01]  /*0000*/  LDC R1, c[0x0][0x37c] ;  /* 0x0000df00ff017b82 */ /* 0x000fe20000000800 */
[----:B------:R-:W0:Y:S07]  /*0010*/  S2R R0, SR_TID.X ;  /* 0x0000000000007919 */ /* 0x000e2e0000002100 */
[----:B------:R-:W1:Y:S01]  /*0020*/  S2UR UR6, SR_CTAID.X ;  /* 0x00000000000679c3 */ /* 0x000e620000002500 */
[----:B------:R-:W2:Y:S07]  /*0030*/  LDCU UR4, c[0x0][0x388] ;  /* 0x00007100ff0477ac */ /* 0x000eae0008000800 */
[----:B------:R-:W1:Y:S01]  /*0040*/  LDC R5, c[0x0][0x360] ;  /* 0x0000d800ff057b82 */ /* 0x000e620000000800 */
[----:B0-----:R-:W-:Y:S01]  /*0050*/  ISETP.GT.U32.AND P0, PT, R0, 0x1f, PT ;  /* 0x0000001f0000780c */ /* 0x001fe20003f04070 */
[----:B-1----:R-:W-:-:S03]  /*0060*/  IMAD R5, R5, UR6, R0 ;  /* 0x0000000605057c24 */ /* 0x002fc6000f8e0200 */
[----:B------:R-:W-:Y:S02]  /*0070*/  ISETP.NE.OR P0, PT, RZ, UR6, P0 ;  /* 0x00000006ff007c0c */ /* 0x000fe40008705670 */
[----:B--2---:R-:W-:Y:S01]  /*0080*/  ISETP.GE.AND P1, PT, R5, UR4, PT ;  /* 0x0000000405007c0c */ /* 0x004fe2000bf26270 */
[----:B------:R-:W0:-:S12]  /*0090*/  LDCU.64 UR4, c[0x0][0x358] ;  /* 0x00006b00ff0477ac */ /* 0x000e180008000a00 */
[----:B------:R-:W1:Y:S01]  /*00a0*/  @!P1 LDC.64 R2, c[0x0][0x380] ;  /* 0x0000e000ff029b82 */ /* 0x000e620000000a00 */
[----:B------:R-:W-:Y:S01]  /*00b0*/  @!P1 MOV R4, 0x63 ;  /* 0x0000006300049802 */ /* 0x000fe20000000f00 */
[----:B-1----:R-:W-:-:S04]  /*00c0*/  @!P1 IMAD.WIDE R2, R5, 0x8, R2 ;  /* 0x0000000805029825 */ /* 0x002fc800078e0202 */
[----:B------:R-:W-:-:S05]  /*00d0*/  HFMA2 R5, -RZ, RZ, 0, 0 ;  /* 0x00000000ff057431 */ /* 0x000fca00000001ff */
[----:B0-----:R0:W-:Y:S01]  /*00e0*/  @!P1 STG.E.64 desc[UR4][R2.64+0x100], R4 ;  /* 0x0001000402009986 */ /* 0x0011e2000c101b04 */
[----:B------:R-:W-:Y:S05]  /*00f0*/  @P0 EXIT ;  /* 0x000000000000094d */ /* 0x000fea0003800000 */
[----:B0-----:R-:W0:Y:S02]  /*0100*/  LDC.64 R2, c[0x0][0x380] ;  /* 0x0000e000ff027b82 */ /* 0x001e240000000a00 */
[----:B0-----:R-:W-:-:S05]  /*0110*/  IMAD.WIDE.U32 R2, R0, 0x8, R2 ;  /* 0x0000000800027825 */ /* 0x001fca00078e0002 */
[----:B------:R-:W-:Y:S01]  /*0120*/  STG.E.64 desc[UR4][R2.64], RZ ;  /* 0x000000ff02007986 */ /* 0x000fe2000c101b04 */
[----:B------:R-:W-:Y:S05]  /*0130*/  EXIT ;  /* 0x000000000000794d */ /* 0x000fea0003800000 */
.L_x_105:
        /* <DEDUP_REMOVED lines=12> */
.L_x_108:


//--------------------- .text._ZN3cub18CUB_300001_SM_10006detail11EmptyKernelIvEEvv --------------------------
	.section	.text._ZN3cub18CUB_300001_SM_10006detail11EmptyKernelIvEEvv,"ax",@progbits
	.align	128
        .global         _ZN3cub18CUB_300001_SM_10006detail11EmptyKernelIvEEvv
        .type           _ZN3cub18CUB_300001_SM_10006detail11EmptyKernelIvEEvv,@function
        .size           _ZN3cub18CUB_300001_SM_10006detail11EmptyKernelIvEEvv,(.L_x_109 - _ZN3cub18CUB_300001_SM_10006detail11EmptyKernelIvEEvv)
        .other          _ZN3cub18CUB_300001_SM_10006detail11EmptyKernelIvEEvv,@"STO_CUDA_ENTRY STV_DEFAULT"
_ZN3cub18CUB_300001_SM_10006detail11EmptyKernelIvEEvv:
.text._ZN3cub18CUB_300001_SM_10006detail11EmptyKernelIvEEvv:
[----:B------:R-:W-:Y:S01]  /*0000*/  LDC R1, c[0x0][0x37c] ;  /* 0x0000df00ff017b82 */ /* 0x000fe20000000800 */
[----:B------:R-:W-:Y:S05]  /*0010*/  EXIT ;  /* 0x000000000000794d */ /* 0x000fea0003800000 */
.L_x_106:
        /* <DEDUP_REMOVED lines=14> */
.L_x_109:


//--------------------- .nv.shared._ZN3cub18CUB_300001_SM_10006detail4scan16DeviceScanKernelINS2_10policy_hubIiiij6ScanOpE10Policy1000EPiS8_NS0_13ScanTileStateIiLb1EEES5_NS1_10InputValueIiS8_EEjiLb0EiEEvT0_T1_T2_iT3_T4_T5_ --------------------------
	.section	.nv.shared._ZN3cub18CUB_300001_SM_10006detail4scan16DeviceScanKernelINS2_10policy_hubIiiij6ScanOpE10Policy1000EPiS8_NS0_13ScanTileStateIiLb1EEES5_NS1_10InputValueIiS8_EEjiLb0EiEEvT0_T1_T2_iT3_T4_T5_,"aw",@nobits
	.sectionflags	@""
	.align	16
.nv.shared._ZN3cub18CUB_300001_SM_10006detail4scan16DeviceScanKernelINS2_10policy_hubIiiij6ScanOpE10Policy1000EPiS8_NS0_13ScanTileStateIiLb1EEES5_NS1_10InputValueIiS8_EEjiLb0EiEEvT0_T1_T2_iT3_T4_T5_:
	.zero		8720


//--------------------- .nv.shared.reserved.0     --------------------------
	.section	.nv.shared.reserved.0,"aw",@nobits
	.weak		__nv_reservedSMEM_offset_0_alias
	.size		__nv_reservedSMEM_offset_0_alias, 0, 64
	.other		__nv_reservedSMEM_offset_0_alias,@"STO_CUDA_RESERVED_SHARED STV_DEFAULT"
__nv_reservedSMEM_offset_0_alias:
	.zero		0
	.zero		64


//--------------------- .nv.global                --------------------------
	.section	.nv.global,"aw",@nobits
.nv.global:
	.type		_ZN34_INTERNAL_b00247fd_4_k_cu_78983c056thrust24THRUST_300001_SM_1000_NS12placeholders2_5E,@object
	.size		_ZN34_INTERNAL_b00247fd_4_k_cu_78983c056thrust24THRUST_300001_SM_1000_NS12placeholders2_5E,(_ZN34_INTERNAL_b00247fd_4_k_cu_78983c054cuda3std3__45__cpo6cbeginE - _ZN34_INTERNAL_b00247fd_4_k_cu_78983c056thrust24THRUST_300001_SM_1000_NS12placeholders2_5E)
_ZN34_INTERNAL_b00247fd_4_k_cu_78983c056thrust24THRUST_300001_SM_1000_NS12placeholders2_5E:
	.zero		1
	.type		_ZN34_INTERNAL_b00247fd_4_k_cu_78983c054cuda3std3__45__cpo6cbeginE,@object
	.size		_ZN34_INTERNAL_b00247fd_4_k_cu_78983c054cuda3std3__45__cpo6cbeginE,(_ZN34_INTERNAL_b00247fd_4_k_cu_78983c054cuda3std6ranges3__45__cpo6cbeginE - _ZN34_INTERNAL_b00247fd_4_k_cu_78983c054cuda3std3__45__cpo6cbeginE)
_ZN34_INTERNAL_b00247fd_4_k_cu_78983c054cuda3std3__45__cpo6cbeginE:
	.zero		1
	.type		_ZN34_INTERNAL_b00247fd_4_k_cu_78983c054cuda3std6ranges3__45__cpo6cbeginE,@object
	.size		_ZN34_INTERNAL_b00247fd_4_k_cu_78983c054cuda3std6ranges3__45__cpo6cbeginE,(_ZN34_INTERNAL_b00247fd_4_k_cu_78983c054cuda3std3__48in_placeE - _ZN34_INTERNAL_b00247fd_4_k_cu_78983c054cuda3std6ranges3__45__cpo6cbeginE)
_ZN34_INTERNAL_b00247fd_4_k_cu_78983c054cuda3std6ranges3__45__cpo6cbeginE:
	.zero		1
	.type		_ZN34_INTERNAL_b00247fd_4_k_cu_78983c054cuda3std3__48in_placeE,@object
	.size		_ZN34_INTERNAL_b00247fd_4_k_cu_78983c054cuda3std3__48in_placeE,(_ZN34_INTERNAL_b00247fd_4_k_cu_78983c054cuda3std6ranges3__45__cpo4sizeE - _ZN34_INTERNAL_b00247fd_4_k_cu_78983c054cuda3std3__48in_placeE)
_ZN34_INTERNAL_b00247fd_4_k_cu_78983c054cuda3std3__48in_placeE:
	.zero		1
	.type		_ZN34_INTERNAL_b00247fd_4_k_cu_78983c054cuda3std6ranges3__45__cpo4sizeE,@object
	.size		_ZN34_INTERNAL_b00247fd_4_k_cu_78983c054cuda3std6ranges3__45__cpo4sizeE,(_ZN34_INTERNAL_b00247fd_4_k_cu_78983c056thrust24THRUST_300001_SM_1000_NS12placeholders2_9E - _ZN34_INTERNAL_b00247fd_4_k_cu_78983c054cuda3std6ranges3__45__cpo4sizeE)
_ZN34_INTERNAL_b00247fd_4_k_cu_78983c054cuda3std6ranges3__45__cpo4sizeE:
	.zero		1
	.type		_ZN34_INTERNAL_b00247fd_4_k_cu_78983c056thrust24THRUST_300001_SM_1000_NS12placeholders2_9E,@object
	.size		_ZN34_INTERNAL_b00247fd_4_k_cu_78983c056thrust24THRUST_300001_SM_1000_NS12placeholders2_9E,(_ZN34_INTERNAL_b00247fd_4_k_cu_78983c054cuda3std3__45__cpo7crbeginE - _ZN34_INTERNAL_b00247fd_4_k_cu_78983c056thrust24THRUST_300001_SM_1000_NS12placeholders2_9E)
_ZN34_INTERNAL_b00247fd_4_k_cu_78983c056thrust24THRUST_300001_SM_1000_NS12placeholders2_9E:
	.zero		1
	.type		_ZN34_INTERNAL_b00247fd_4_k_cu_78983c054cuda3std3__45__cpo7crbeginE,@object
	.size		_ZN34_INTERNAL_b00247fd_4_k_cu_78983c054cuda3std3__45__cpo7crbeginE,(_ZN34_INTERNAL_b00247fd_4_k_cu_78983c054cuda3std6ranges3__45__cpo4nextE - _ZN34_INTERNAL_b00247fd_4_k_cu_78983c054cuda3std3__45__cpo7crbeginE)
_ZN34_INTERNAL_b00247fd_4_k_cu_78983c054cuda3std3__45__cpo7crbeginE:
	.zero		1
	.type		_ZN34_INTERNAL_b00247fd_4_k_cu_78983c054cuda3std6ranges3__45__cpo4nextE,@object
	.size		_ZN34_INTERNAL_b00247fd_4_k_cu_78983c054cuda3std6ranges3__45__cpo4nextE,(_ZN34_INTERNAL_b00247fd_4_k_cu_78983c054cuda3std6ranges3__45__cpo4swapE - _ZN34_INTERNAL_b00247fd_4_k_cu_78983c054cuda3std6ranges3__45__cpo4nextE)
_ZN34_INTERNAL_b00247fd_4_k_cu_78983c054cuda3std6ranges3__45__cpo4nextE:
	.zero		1
	.type		_ZN34_INTERNAL_b00247fd_4_k_cu_78983c054cuda3std6ranges3__45__cpo4swapE,@object
	.size		_ZN34_INTERNAL_b00247fd_4_k_cu_78983c054cuda3std6ranges3__45__cpo4swapE,(_ZN34_INTERNAL_b00247fd_4_k_cu_78983c056thrust24THRUST_300001_SM_1000_NS12placeholders2_1E - _ZN34_INTERNAL_b00247fd_4_k_cu_78983c054cuda3std6ranges3__45__cpo4swapE)
_ZN34_INTERNAL_b00247fd_4_k_cu_78983c054cuda3std6ranges3__45__cpo4swapE:
	.zero		1
	.type		_ZN34_INTERNAL_b00247fd_4_k_cu_78983c056thrust24THRUST_300001_SM_1000_NS12placeholders2_1E,@object
	.size		_ZN34_INTERNAL_b00247fd_4_k_cu_78983c056thrust24THRUST_300001_SM_1000_NS12placeholders2_1E,(_ZN34_INTERNAL_b00247fd_4_k_cu_78983c056thrust24THRUST_300001_SM_1000_NS12placeholders2_3E - _ZN34_INTERNAL_b00247fd_4_k_cu_78983c056thrust24THRUST_300001_SM_1000_NS12placeholders2_1E)
_ZN34_INTERNAL_b00247fd_4_k_cu_78983c056thrust24THRUST_300001_SM_1000_NS12placeholders2_1E:
	.zero		1
	.type		_ZN34_INTERNAL_b00247fd_4_k_cu_78983c056thrust24THRUST_300001_SM_1000_NS12placeholders2_3E,@object
	.size		_ZN34_INTERNAL_b00247fd_4_k_cu_78983c056thrust24THRUST_300001_SM_1000_NS12placeholders2_3E,(_ZN34_INTERNAL_b00247fd_4_k_cu_78983c054cuda3std3__45__cpo5beginE - _ZN34_INTERNAL_b00247fd_4_k_cu_78983c056thrust24THRUST_300001_SM_1000_NS12placeholders2_3E)
_ZN34_INTERNAL_b00247fd_4_k_cu_78983c056thrust24THRUST_300001_SM_1000_NS12placeholders2_3E:
	.zero		1
	.type		_ZN34_INTERNAL_b00247fd_4_k_cu_78983c054cuda3std3__45__cpo5beginE,@object
	.size		_ZN34_INTERNAL_b00247fd_4_k_cu_78983c054cuda3std3__45__cpo5beginE,(_ZN34_INTERNAL_b00247fd_4_k_cu_78983c054cuda3std6ranges3__45__cpo5beginE - _ZN34_INTERNAL_b00247fd_4_k_cu_78983c054cuda3std3__45__cpo5beginE)
_ZN34_INTERNAL_b00247fd_4_k_cu_78983c054cuda3std3__45__cpo5beginE:
	.zero		1
	.type		_ZN34_INTERNAL_b00247fd_4_k_cu_78983c054cuda3std6ranges3__45__cpo5beginE,@object
	.size		_ZN34_INTERNAL_b00247fd_4_k_cu_78983c054cuda3std6ranges3__45__cpo5beginE,(_ZN34_INTERNAL_b00247fd_4_k_cu_78983c054cuda3std3__436_GLOBAL__N__b00247fd_4_k_cu_78983c056ignoreE - _ZN34_INTERNAL_b00247fd_4_k_cu_78983c054cuda3std6ranges3__45__cpo5beginE)
_ZN34_INTERNAL_b00247fd_4_k_cu_78983c054cuda3std6ranges3__45__cpo5beginE:
	.zero		1
	.type		_ZN34_INTERNAL_b00247fd_4_k_cu_78983c054cuda3std3__436_GLOBAL__N__b00247fd_4_k_cu_78983c056ignoreE,@object
	.size		_ZN34_INTERNAL_b00247fd_4_k_cu_78983c054cuda3std3__436_GLOBAL__N__b00247fd_4_k_cu_78983c056ignoreE,(_ZN34_INTERNAL_b00247fd_4_k_cu_78983c054cuda3std6ranges3__45__cpo4dataE - _ZN34_INTERNAL_b00247fd_4_k_cu_78983c054cuda3std3__436_GLOBAL__N__b00247fd_4_k_cu_78983c056ignoreE)
_ZN34_INTERNAL_b00247fd_4_k_cu_78983c054cuda3std3__436_GLOBAL__N__b00247fd_4_k_cu_78983c056ignoreE:
	.zero		1
	.type		_ZN34_INTERNAL_b00247fd_4_k_cu_78983c054cuda3std6ranges3__45__cpo4dataE,@object
	.size		_ZN34_INTERNAL_b00247fd_4_k_cu_78983c054cuda3std6ranges3__45__cpo4dataE,(_ZN34_INTERNAL_b00247fd_4_k_cu_78983c056thrust24THRUST_300001_SM_1000_NS12placeholders2_7E - _ZN34_INTERNAL_b00247fd_4_k_cu_78983c054cuda3std6ranges3__45__cpo4dataE)
_ZN34_INTERNAL_b00247fd_4_k_cu_78983c054cuda3std6ranges3__45__cpo4dataE:
	.zero		1
	.type		_ZN34_INTERNAL_b00247fd_4_k_cu_78983c056thrust24THRUST_300001_SM_1000_NS12placeholders2_7E,@object
	.size		_ZN34_INTERNAL_b00247fd_4_k_cu_78983c056thrust24THRUST_300001_SM_1000_NS12placeholders2_7E,(_ZN34_INTERNAL_b00247fd_4_k_cu_78983c054cuda3std3__45__cpo6rbeginE - _ZN34_INTERNAL_b00247fd_4_k_cu_78983c056thrust24THRUST_300001_SM_1000_NS12placeholders2_7E)
_ZN34_INTERNAL_b00247fd_4_k_cu_78983c056thrust24THRUST_300001_SM_1000_NS12placeholders2_7E:
	.zero		1
	.type		_ZN34_INTERNAL_b00247fd_4_k_cu_78983c054cuda3std3__45__cpo6rbeginE,@object
	.size		_ZN34_INTERNAL_b00247fd_4_k_cu_78983c054cuda3std3__45__cpo6rbeginE,(_ZN34_INTERNAL_b00247fd_4_k_cu_78983c054cuda3std6ranges3__45__cpo7advanceE - _ZN34_INTERNAL_b00247fd_4_k_cu_78983c054cuda3std3__45__cpo6rbeginE)
_ZN34_INTERNAL_b00247fd_4_k_cu_78983c054cuda3std3__45__cpo6rbeginE:
	.zero		1
	.type		_ZN34_INTERNAL_b00247fd_4_k_cu_78983c054cuda3std6ranges3__45__cpo7advanceE,@object
	.size		_ZN34_INTERNAL_b00247fd_4_k_cu_78983c054cuda3std6ranges3__45__cpo7advanceE,(_ZN34_INTERNAL_b00247fd_4_k_cu_78983c054cuda3std3__47nulloptE - _ZN34_INTERNAL_b00247fd_4_k_cu_78983c054cuda3std6ranges3__45__cpo7advanceE)
_ZN34_INTERNAL_b00247fd_4_k_cu_78983c054cuda3std6ranges3__45__cpo7advanceE:
	.zero		1
	.type		_ZN34_INTERNAL_b00247fd_4_k_cu_78983c054cuda3std3__47nulloptE,@object
	.size		_ZN34_INTERNAL_b00247fd_4_k_cu_78983c054cuda3std3__47nulloptE,(_ZN34_INTERNAL_b00247fd_4_k_cu_78983c054cuda3std6ranges3__45__cpo8distanceE - _ZN34_INTERNAL_b00247fd_4_k_cu_78983c054cuda3std3__47nulloptE)
_ZN34_INTERNAL_b00247fd_4_k_cu_78983c054cuda3std3__47nulloptE:
	.zero		1
	.type		_ZN34_INTERNAL_b00247fd_4_k_cu_78983c054cuda3std6ranges3__45__cpo8distanceE,@object
	.size		_ZN34_INTERNAL_b00247fd_4_k_cu_78983c054cuda3std6ranges3__45__cpo8distanceE,(_ZN34_INTERNAL_b00247fd_4_k_cu_78983c056thrust24THRUST_300001_SM_1000_NS12placeholders2_6E - _ZN34_INTERNAL_b00247fd_4_k_cu_78983c054cuda3std6ranges3__45__cpo8distanceE)
_ZN34_INTERNAL_b00247fd_4_k_cu_78983c054cuda3std6ranges3__45__cpo8distanceE:
	.zero		1
	.type		_ZN34_INTERNAL_b00247fd_4_k_cu_78983c056thrust24THRUST_300001_SM_1000_NS12placeholders2_6E,@object
	.size		_ZN34_INTERNAL_b00247fd_4_k_cu_78983c056thrust24THRUST_300001_SM_1000_NS12placeholders2_6E,(_ZN34_INTERNAL_b00247fd_4_k_cu_78983c054cuda3std3__45__cpo4cendE - _ZN34_INTERNAL_b00247fd_4_k_cu_78983c056thrust24THRUST_300001_SM_1000_NS12placeholders2_6E)
_ZN34_INTERNAL_b00247fd_4_k_cu_78983c056thrust24THRUST_300001_SM_1000_NS12placeholders2_6E:
	.zero		1
	.type		_ZN34_INTERNAL_b00247fd_4_k_cu_78983c054cuda3std3__45__cpo4cendE,@object
	.size		_ZN34_INTERNAL_b00247fd_4_k_cu_78983c054cuda3std3__45__cpo4cendE,(_ZN34_INTERNAL_b00247fd_4_k_cu_78983c054cuda3std6ranges3__45__cpo4cendE - _ZN34_INTERNAL_b00247fd_4_k_cu_78983c054cuda3std3__45__cpo4cendE)
_ZN34_INTERNAL_b00247fd_4_k_cu_78983c054cuda3std3__45__cpo4cendE:
	.zero		1
	.type		_ZN34_INTERNAL_b00247fd_4_k_cu_78983c054cuda3std6ranges3__45__cpo4cendE,@object
	.size		_ZN34_INTERNAL_b00247fd_4_k_cu_78983c054cuda3std6ranges3__45__cpo4cendE,(_ZN34_INTERNAL_b00247fd_4_k_cu_78983c054cuda3std3__420unreachable_sentinelE - _ZN34_INTERNAL_b00247fd_4_k_cu_78983c054cuda3std6ranges3__45__cpo4cendE)
_ZN34_INTERNAL_b00247fd_4_k_cu_78983c054cuda3std6ranges3__45__cpo4cendE:
	.zero		1
	.type		_ZN34_INTERNAL_b00247fd_4_k_cu_78983c054cuda3std3__420unreachable_sentinelE,@object
	.size		_ZN34_INTERNAL_b00247fd_4_k_cu_78983c054cuda3std3__420unreachable_sentinelE,(_ZN34_INTERNAL_b00247fd_4_k_cu_78983c054cuda3std6ranges3__45__cpo5ssizeE - _ZN34_INTERNAL_b00247fd_4_k_cu_78983c054cuda3std3__420unreachable_sentinelE)
_ZN34_INTERNAL_b00247fd_4_k_cu_78983c054cuda3std3__420unreachable_sentinelE:
	.zero		1
	.type		_ZN34_INTERNAL_b00247fd_4_k_cu_78983c054cuda3std6ranges3__45__cpo5ssizeE,@object
	.size		_ZN34_INTERNAL_b00247fd_4_k_cu_78983c054cuda3std6ranges3__45__cpo5ssizeE,(_ZN34_INTERNAL_b00247fd_4_k_cu_78983c056thrust24THRUST_300001_SM_1000_NS12placeholders3_10E - _ZN34_INTERNAL_b00247fd_4_k_cu_78983c054cuda3std6ranges3__45__cpo5ssizeE)
_ZN34_INTERNAL_b00247fd_4_k_cu_78983c054cuda3std6ranges3__45__cpo5ssizeE:
	.zero		1
	.type		_ZN34_INTERNAL_b00247fd_4_k_cu_78983c056thrust24THRUST_300001_SM_1000_NS12placeholders3_10E,@object
	.size		_ZN34_INTERNAL_b00247fd_4_k_cu_78983c056thrust24THRUST_300001_SM_1000_NS12placeholders3_10E,(_ZN34_INTERNAL_b00247fd_4_k_cu_78983c054cuda3std3__45__cpo5crendE - _ZN34_INTERNAL_b00247fd_4_k_cu_78983c056thrust24THRUST_300001_SM_1000_NS12placeholders3_10E)
_ZN34_INTERNAL_b00247fd_4_k_cu_78983c056thrust24THRUST_300001_SM_1000_NS12placeholders3_10E:
	.zero		1
	.type		_ZN34_INTERNAL_b00247fd_4_k_cu_78983c054cuda3std3__45__cpo5crendE,@object
	.size		_ZN34_INTERNAL_b00247fd_4_k_cu_78983c054cuda3std3__45__cpo5crendE,(_ZN34_INTERNAL_b00247fd_4_k_cu_78983c054cuda3std6ranges3__45__cpo4prevE - _ZN34_INTERNAL_b00247fd_4_k_cu_78983c054cuda3std3__45__cpo5crendE)
_ZN34_INTERNAL_b00247fd_4_k_cu_78983c054cuda3std3__45__cpo5crendE:
	.zero		1
	.type		_ZN34_INTERNAL_b00247fd_4_k_cu_78983c054cuda3std6ranges3__45__cpo4prevE,@object
	.size		_ZN34_INTERNAL_b00247fd_4_k_cu_78983c054cuda3std6ranges3__45__cpo4prevE,(_ZN34_INTERNAL_b00247fd_4_k_cu_78983c054cuda3std6ranges3__45__cpo9iter_moveE - _ZN34_INTERNAL_b00247fd_4_k_cu_78983c054cuda3std6ranges3__45__cpo4prevE)
_ZN34_INTERNAL_b00247fd_4_k_cu_78983c054cuda3std6ranges3__45__cpo4prevE:
	.zero		1
	.type		_ZN34_INTERNAL_b00247fd_4_k_cu_78983c054cuda3std6ranges3__45__cpo9iter_moveE,@object
	.size		_ZN34_INTERNAL_b00247fd_4_k_cu_78983c054cuda3std6ranges3__45__cpo9iter_moveE,(_ZN34_INTERNAL_b00247fd_4_k_cu_78983c056thrust24THRUST_300001_SM_1000_NS12placeholders2_2E - _ZN34_INTERNAL_b00247fd_4_k_cu_78983c054cuda3std6ranges3__45__cpo9iter_moveE)
_ZN34_INTERNAL_b00247fd_4_k_cu_78983c054cuda3std6ranges3__45__cpo9iter_moveE:
	.zero		1
	.type		_ZN34_INTERNAL_b00247fd_4_k_cu_78983c056thrust24THRUST_300001_SM_1000_NS12placeholders2_2E,@object
	.size		_ZN34_INTERNAL_b00247fd_4_k_cu_78983c056thrust24THRUST_300001_SM_1000_NS12placeholders2_2E,(_ZN34_INTERNAL_b00247fd_4_k_cu_78983c056thrust24THRUST_300001_SM_1000_NS12placeholders2_4E - _ZN34_INTERNAL_b00247fd_4_k_cu_78983c056thrust24THRUST_300001_SM_1000_NS12placeholders2_2E)
_ZN34_INTERNAL_b00247fd_4_k_cu_78983c056thrust24THRUST_300001_SM_1000_NS12placeholders2_2E:
	.zero		1
	.type		_ZN34_INTERNAL_b00247fd_4_k_cu_78983c056thrust24THRUST_300001_SM_1000_NS12placeholders2_4E,@object
	.size		_ZN34_INTERNAL_b00247fd_4_k_cu_78983c056thrust24THRUST_300001_SM_1000_NS12placeholders2_4E,(_ZN34_INTERNAL_b00247fd_4_k_cu_78983c054cuda3std3__45__cpo3endE - _ZN34_INTERNAL_b00247fd_4_k_cu_78983c056thrust24THRUST_300001_SM_1000_NS12placeholders2_4E)
_ZN34_INTERNAL_b00247fd_4_k_cu_78983c056thrust24THRUST_300001_SM_1000_NS12placeholders2_4E:
	.zero		1
	.type		_ZN34_INTERNAL_b00247fd_4_k_cu_78983c054cuda3std3__45__cpo3endE,@object
	.size		_ZN34_INTERNAL_b00247fd_4_k_cu_78983c054cuda3std3__45__cpo3endE,(_ZN34_INTERNAL_b00247fd_4_k_cu_78983c054cuda3std6ranges3__45__cpo3endE - _ZN34_INTERNAL_b00247fd_4_k_cu_78983c054cuda3std3__45__cpo3endE)
_ZN34_INTERNAL_b00247fd_4_k_cu_78983c054cuda3std3__45__cpo3endE:
	.zero		1
	.type		_ZN34_INTERNAL_b00247fd_4_k_cu_78983c054cuda3std6ranges3__45__cpo3endE,@object
	.size		_ZN34_INTERNAL_b00247fd_4_k_cu_78983c054cuda3std6ranges3__45__cpo3endE,(_ZN34_INTERNAL_b00247fd_4_k_cu_78983c054cuda3std3__419piecewise_constructE - _ZN34_INTERNAL_b00247fd_4_k_cu_78983c054cuda3std6ranges3__45__cpo3endE)
_ZN34_INTERNAL_b00247fd_4_k_cu_78983c054cuda3std6ranges3__45__cpo3endE:
	.zero		1
	.type		_ZN34_INTERNAL_b00247fd_4_k_cu_78983c054cuda3std3__419piecewise_constructE,@object
	.size		_ZN34_INTERNAL_b00247fd_4_k_cu_78983c054cuda3std3__419piecewise_constructE,(_ZN34_INTERNAL_b00247fd_4_k_cu_78983c054cuda3std6ranges3__45__cpo5cdataE - _ZN34_INTERNAL_b00247fd_4_k_cu_78983c054cuda3std3__419piecewise_constructE)
_ZN34_INTERNAL_b00247fd_4_k_cu_78983c054cuda3std3__419piecewise_constructE:
	.zero		1
	.type		_ZN34_INTERNAL_b00247fd_4_k_cu_78983c054cuda3std6ranges3__45__cpo5cdataE,@object
	.size		_ZN34_INTERNAL_b00247fd_4_k_cu_78983c054cuda3std6ranges3__45__cpo5cdataE,(_ZN34_INTERNAL_b00247fd_4_k_cu_78983c056thrust24THRUST_300001_SM_1000_NS12placeholders2_8E - _ZN34_INTERNAL_b00247fd_4_k_cu_78983c054cuda3std6ranges3__45__cpo5cdataE)
_ZN34_INTERNAL_b00247fd_4_k_cu_78983c054cuda3std6ranges3__45__cpo5cdataE:
	.zero		1
	.type		_ZN34_INTERNAL_b00247fd_4_k_cu_78983c056thrust24THRUST_300001_SM_1000_NS12placeholders2_8E,@object
	.size		_ZN34_INTERNAL_b00247fd_4_k_cu_78983c056thrust24THRUST_300001_SM_1000_NS12placeholders2_8E,(_ZN34_INTERNAL_b00247fd_4_k_cu_78983c054cuda3std3__45__cpo4rendE - _ZN34_INTERNAL_b00247fd_4_k_cu_78983c056thrust24THRUST_300001_SM_1000_NS12placeholders2_8E)
_ZN34_INTERNAL_b00247fd_4_k_cu_78983c056thrust24THRUST_300001_SM_1000_NS12placeholders2_8E:
	.zero		1
	.type		_ZN34_INTERNAL_b00247fd_4_k_cu_78983c054cuda3std3__45__cpo4rendE,@object
	.size		_ZN34_INTERNAL_b00247fd_4_k_cu_78983c054cuda3std3__45__cpo4rendE,(_ZN34_INTERNAL_b00247fd_4_k_cu_78983c054cuda3std6ranges3__45__cpo9iter_swapE - _ZN34_INTERNAL_b00247fd_4_k_cu_78983c054cuda3std3__45__cpo4rendE)
_ZN34_INTERNAL_b00247fd_4_k_cu_78983c054cuda3std3__45__cpo4rendE:
	.zero		1
	.type		_ZN34_INTERNAL_b00247fd_4_k_cu_78983c054cuda3std6ranges3__45__cpo9iter_swapE,@object
	.size		_ZN34_INTERNAL_b00247fd_4_k_cu_78983c054cuda3std6ranges3__45__cpo9iter_swapE,(_ZN34_INTERNAL_b00247fd_4_k_cu_78983c054cuda3std3__48unexpectE - _ZN34_INTERNAL_b00247fd_4_k_cu_78983c054cuda3std6ranges3__45__cpo9iter_swapE)
_ZN34_INTERNAL_b00247fd_4_k_cu_78983c054cuda3std6ranges3__45__cpo9iter_swapE:
	.zero		1
	.type		_ZN34_INTERNAL_b00247fd_4_k_cu_78983c054cuda3std3__48unexpectE,@object
	.size		_ZN34_INTERNAL_b00247fd_4_k_cu_78983c054cuda3std3__48unexpectE,(_ZN34_INTERNAL_b00247fd_4_k_cu_78983c056thrust24THRUST_300001_SM_1000_NS6system6detail10sequential3seqE - _ZN34_INTERNAL_b00247fd_4_k_cu_78983c054cuda3std3__48unexpectE)
_ZN34_INTERNAL_b00247fd_4_k_cu_78983c054cuda3std3__48unexpectE:
	.zero		1
	.type		_ZN34_INTERNAL_b00247fd_4_k_cu_78983c056thrust24THRUST_300001_SM_1000_NS6system6detail10sequential3seqE,@object
	.size		_ZN34_INTERNAL_b00247fd_4_k_cu_78983c056thrust24THRUST_300001_SM_1000_NS6system6detail10sequential3seqE,(.L_29 - _ZN34_INTERNAL_b00247fd_4_k_cu_78983c056thrust24THRUST_300001_SM_1000_NS6system6detail10sequential3seqE)
_ZN34_INTERNAL_b00247fd_4_k_cu_78983c056thrust24THRUST_300001_SM_1000_NS6system6detail10sequential3seqE:
	.zero		1
.L_29:


//--------------------- .nv.constant0._ZN3cub18CUB_300001_SM_10006detail4scan16DeviceScanKernelINS2_10policy_hubIiiij6ScanOpE10Policy1000EPiS8_NS0_13ScanTileStateIiLb1EEES5_NS1_10InputValueIiS8_EEjiLb0EiEEvT0_T1_T2_iT3_T4_T5_ --------------------------
	.section	.nv.constant0._ZN3cub18CUB_300001_SM_10006detail4scan16DeviceScanKernelINS2_10policy_hubIiiij6ScanOpE10Policy1000EPiS8_NS0_13ScanTileStateIiLb1EEES5_NS1_10InputValueIiS8_EEjiLb0EiEEvT0_T1_T2_iT3_T4_T5_,"a",@progbits
	.sectionflags	@""
	.align	4
.nv.constant0._ZN3cub18CUB_300001_SM_10006detail4scan16DeviceScanKernelINS2_10policy_hubIiiij6ScanOpE10Policy1000EPiS8_NS0_13ScanTileStateIiLb1EEES5_NS1_10InputValueIiS8_EEjiLb0EiEEvT0_T1_T2_iT3_T4_T5_:
	.zero		948


//--------------------- .nv.constant0._ZN3cub18CUB_300001_SM_10006detail4scan20DeviceScanInitKernelINS0_13ScanTileStateIiLb1EEEEEvT_i --------------------------
	.section	.nv.constant0._ZN3cub18CUB_300001_SM_10006detail4scan20DeviceScanInitKernelINS0_13ScanTileStateIiLb1EEEEEvT_i,"a",@progbits
	.sectionflags	@""
	.align	4
.nv.constant0._ZN3cub18CUB_300001_SM_10006detail4scan20DeviceScanInitKernelINS0_13ScanTileStateIiLb1EEEEEvT_i:
	.zero		908


//--------------------- .nv.constant0._ZN3cub18CUB_300001_SM_10006detail11EmptyKernelIvEEvv --------------------------
	.section	.nv.constant0._ZN3cub18CUB_300001_SM_10006detail11EmptyKernelIvEEvv,"a",@progbits
	.sectionflags	@""
	.align	4
.nv.constant0._ZN3cub18CUB_300001_SM_10006detail11EmptyKernelIvEEvv:
	.zero		896


//--------------------- SYMBOLS --------------------------

	.type		.nv.reservedSmem.offset0,@object
	.size		.nv.reservedSmem.offset0,0x4
	.type		.nv.reservedSmem.cap,@object
	.size		.nv.reservedSmem.cap,0x4
